	.target	sm_100a

	.elftype	@"ET_EXEC"


//--------------------- .note.nv.tkinfo           --------------------------
	.section	.note.nv.tkinfo,"",@"SHT_NOTE"
	.sectionflags	@"SHF_NOTE_NV_TKINFO"
	.tkinfo
        /*0018*/ 	.word	0x00000002
        /*0030*/ 	.string	""
        /*0030*/ 	.string	"ptxas"
        /*0030*/ 	.string	"Cuda compilation tools, release 13.0, V13.0.88"
        /*0030*/ 	.string	"Build cuda_13.0.r13.0/compiler.36424714_0"
        /*0030*/ 	.string	"-arch sm_100a -m 64 "



//--------------------- .note.nv.cuinfo           --------------------------
	.section	.note.nv.cuinfo,"",@"SHT_NOTE"
	.sectionflags	@"SHF_NOTE_NV_CUINFO"
        /*0018*/ 	.short	0x0002
        /*001a*/ 	.short	0x0064
        /*001c*/ 	.short	0x0082
	.zero		2


//--------------------- .nv.info                  --------------------------
	.section	.nv.info,"",@"SHT_CUDA_INFO"
	.align	4


	//----- nvinfo : EIATTR_REGCOUNT
	.align		4
        /*0000*/ 	.byte	0x04, 0x2f
        /*0002*/ 	.short	(.L_19 - .L_18)
	.align		4
.L_18:
        /*0004*/ 	.word	index@(_ZN7cutlass13device_kernelINS_4gemm6kernel13GemmUniversalIN4cute5tupleIJiiiiEEENS1_10collective13CollectiveMmaINS1_35MainloopSm100TmaUmmaWarpSpecializedILi2ELi2ELi4ENS5_IJNS4_1CILi2EEENSA_ILi4EEENSA_ILi1EEEEEEEENS5_IJNSA_ILi64EEENSA_ILi256EEENSA_ILi128EEEEEENS_6half_tENS5_IJlSD_lEEESK_SL_NS4_8TiledMMAINS4_8MMA_AtomIJNS4_20SM100_MMA_F16BF16_SSISK_SK_fLi64ELi256ELNS4_4UMMA5MajorE0ELSQ_0ELNSP_7ScaleInE0ELSR_0EEEEEENS4_6LayoutINS5_IJSD_SD_SD_EEENS5_IJNSA_ILi0EEESW_SW_EEEEENS5_IJNS4_10UnderscoreESZ_SZ_EEEEENS4_23SM90_TMA_LOAD_MULTICASTENS4_14ComposedLayoutINS4_7SwizzleILi3ELi4ELi3EEENS4_18smem_ptr_flag_bitsILi16EEENSU_INS5_IJNSA_ILi8EEESG_EEENS5_IJSG_SD_EEEEEEEvNS4_8identityES12_S1C_vS1D_EENS_8epilogue10collective18CollectiveEpilogueINS1F_23Sm100TmaWarpSpecializedILi4ELi2ELi32ELb1ELb0EEEJSJ_NS5_IJNSU_ISG_SD_EES1K_EEESK_SL_SK_SL_NS1F_6fusion15FusionCallbacksIS1J_NS1M_17LinearCombinationISK_fSK_fLNS_15FloatRoundStyleE2EEESJ_S1L_JEEENS4_5SM1004TMEM4LOAD26SM100_TMEM_LOAD_16dp256b8xENS4_13SM90_TMA_LOADES1C_NS4_17SM75_U32x4_LDSM_NENS4_14SM90_TMA_STOREES1C_NS4_17SM90_U32x4_STSM_NENS4_39AutoVectorizingCopyWithAssumedAlignmentILi128EEEEEEvvEEEEvNT_6ParamsE)
        /*0008*/ 	.word	0x0000007a


	//----- nvinfo : EIATTR_FRAME_SIZE
	.align		4
.L_19:
        /*000c*/ 	.byte	0x04, 0x11
        /*000e*/ 	.short	(.L_21 - .L_20)
	.align		4
.L_20:
        /*0010*/ 	.word	index@($__internal_2_$__cuda_sm10x_tcgen05_guardrail_trap_unallocated_columns_being_dealloced)
        /*0014*/ 	.word	0x00000000


	//----- nvinfo : EIATTR_FRAME_SIZE
	.align		4
.L_21:
        /*0018*/ 	.byte	0x04, 0x11
        /*001a*/ 	.short	(.L_23 - .L_22)
	.align		4
.L_22:
        /*001c*/ 	.word	index@($__internal_1_$__cuda_sm10x_tcgen05_guardrail_trap_phase_invalid_during_alloc)
        /*0020*/ 	.word	0x00000000


	//----- nvinfo : EIATTR_FRAME_SIZE
	.align		4
.L_23:
        /*0024*/ 	.byte	0x04, 0x11
        /*0026*/ 	.short	(.L_25 - .L_24)
	.align		4
.L_24:
        /*0028*/ 	.word	index@($__internal_0_$__cuda_sm10x_tcgen05_guardrail_trap_col_being_dealloced_not_returned_by_alloc)
        /*002c*/ 	.word	0x00000000


	//----- nvinfo : EIATTR_FRAME_SIZE
	.align		4
.L_25:
        /*0030*/ 	.byte	0x04, 0x11
        /*0032*/ 	.short	(.L_27 - .L_26)
	.align		4
.L_26:
        /*0034*/ 	.word	index@(_ZN7cutlass13device_kernelINS_4gemm6kernel13GemmUniversalIN4cute5tupleIJiiiiEEENS1_10collective13CollectiveMmaINS1_35MainloopSm100TmaUmmaWarpSpecializedILi2ELi2ELi4ENS5_IJNS4_1CILi2EEENSA_ILi4EEENSA_ILi1EEEEEEEENS5_IJNSA_ILi64EEENSA_ILi256EEENSA_ILi128EEEEEENS_6half_tENS5_IJlSD_lEEESK_SL_NS4_8TiledMMAINS4_8MMA_AtomIJNS4_20SM100_MMA_F16BF16_SSISK_SK_fLi64ELi256ELNS4_4UMMA5MajorE0ELSQ_0ELNSP_7ScaleInE0ELSR_0EEEEEENS4_6LayoutINS5_IJSD_SD_SD_EEENS5_IJNSA_ILi0EEESW_SW_EEEEENS5_IJNS4_10UnderscoreESZ_SZ_EEEEENS4_23SM90_TMA_LOAD_MULTICASTENS4_14ComposedLayoutINS4_7SwizzleILi3ELi4ELi3EEENS4_18smem_ptr_flag_bitsILi16EEENSU_INS5_IJNSA_ILi8EEESG_EEENS5_IJSG_SD_EEEEEEEvNS4_8identityES12_S1C_vS1D_EENS_8epilogue10collective18CollectiveEpilogueINS1F_23Sm100TmaWarpSpecializedILi4ELi2ELi32ELb1ELb0EEEJSJ_NS5_IJNSU_ISG_SD_EES1K_EEESK_SL_SK_SL_NS1F_6fusion15FusionCallbacksIS1J_NS1M_17LinearCombinationISK_fSK_fLNS_15FloatRoundStyleE2EEESJ_S1L_JEEENS4_5SM1004TMEM4LOAD26SM100_TMEM_LOAD_16dp256b8xENS4_13SM90_TMA_LOADES1C_NS4_17SM75_U32x4_LDSM_NENS4_14SM90_TMA_STOREES1C_NS4_17SM90_U32x4_STSM_NENS4_39AutoVectorizingCopyWithAssumedAlignmentILi128EEEEEEvvEEEEvNT_6ParamsE)
        /*0038*/ 	.word	0x00000000


	//----- nvinfo : EIATTR_MIN_STACK_SIZE
	.align		4
.L_27:
        /*003c*/ 	.byte	0x04, 0x12
        /*003e*/ 	.short	(.L_29 - .L_28)
	.align		4
.L_28:
        /*0040*/ 	.word	index@(_ZN7cutlass13device_kernelINS_4gemm6kernel13GemmUniversalIN4cute5tupleIJiiiiEEENS1_10collective13CollectiveMmaINS1_35MainloopSm100TmaUmmaWarpSpecializedILi2ELi2ELi4ENS5_IJNS4_1CILi2EEENSA_ILi4EEENSA_ILi1EEEEEEEENS5_IJNSA_ILi64EEENSA_ILi256EEENSA_ILi128EEEEEENS_6half_tENS5_IJlSD_lEEESK_SL_NS4_8TiledMMAINS4_8MMA_AtomIJNS4_20SM100_MMA_F16BF16_SSISK_SK_fLi64ELi256ELNS4_4UMMA5MajorE0ELSQ_0ELNSP_7ScaleInE0ELSR_0EEEEEENS4_6LayoutINS5_IJSD_SD_SD_EEENS5_IJNSA_ILi0EEESW_SW_EEEEENS5_IJNS4_10UnderscoreESZ_SZ_EEEEENS4_23SM90_TMA_LOAD_MULTICASTENS4_14ComposedLayoutINS4_7SwizzleILi3ELi4ELi3EEENS4_18smem_ptr_flag_bitsILi16EEENSU_INS5_IJNSA_ILi8EEESG_EEENS5_IJSG_SD_EEEEEEEvNS4_8identityES12_S1C_vS1D_EENS_8epilogue10collective18CollectiveEpilogueINS1F_23Sm100TmaWarpSpecializedILi4ELi2ELi32ELb1ELb0EEEJSJ_NS5_IJNSU_ISG_SD_EES1K_EEESK_SL_SK_SL_NS1F_6fusion15FusionCallbacksIS1J_NS1M_17LinearCombinationISK_fSK_fLNS_15FloatRoundStyleE2EEESJ_S1L_JEEENS4_5SM1004TMEM4LOAD26SM100_TMEM_LOAD_16dp256b8xENS4_13SM90_TMA_LOADES1C_NS4_17SM75_U32x4_LDSM_NENS4_14SM90_TMA_STOREES1C_NS4_17SM90_U32x4_STSM_NENS4_39AutoVectorizingCopyWithAssumedAlignmentILi128EEEEEEvvEEEEvNT_6ParamsE)
        /*0044*/ 	.word	0x00000000
.L_29:


//--------------------- .nv.compat                --------------------------
	.section	.nv.compat,"",@"SHT_CUDA_COMPAT_INFO"
	.align	4
        /*0000*/ 	.byte	0x02, 0x09, 0x01, 0x00, 0x02, 0x02, 0x02, 0x00, 0x02, 0x05, 0x05, 0x00, 0x03, 0x07, 0x01, 0x01
        /*0010*/ 	.byte	0x02, 0x03, 0x01, 0x00, 0x02, 0x06, 0x01, 0x00, 0x04, 0x0b, 0x08, 0x00, 0x09, 0x00, 0x00, 0x00
        /*0020*/ 	.byte	0x00, 0x00, 0x00, 0x00


//--------------------- .nv.info._ZN7cutlass13device_kernelINS_4gemm6kernel13GemmUniversalIN4cute5tupleIJiiiiEEENS1_10collective13CollectiveMmaINS1_35MainloopSm100TmaUmmaWarpSpecializedILi2ELi2ELi4ENS5_IJNS4_1CILi2EEENSA_ILi4EEENSA_ILi1EEEEEEEENS5_IJNSA_ILi64EEENSA_ILi256EEENSA_ILi128EEEEEENS_6half_tENS5_IJlSD_lEEESK_SL_NS4_8TiledMMAINS4_8MMA_AtomIJNS4_20SM100_MMA_F16BF16_SSISK_SK_fLi64ELi256ELNS4_4UMMA5MajorE0ELSQ_0ELNSP_7ScaleInE0ELSR_0EEEEEENS4_6LayoutINS5_IJSD_SD_SD_EEENS5_IJNSA_ILi0EEESW_SW_EEEEENS5_IJNS4_10UnderscoreESZ_SZ_EEEEENS4_23SM90_TMA_LOAD_MULTICASTENS4_14ComposedLayoutINS4_7SwizzleILi3ELi4ELi3EEENS4_18smem_ptr_flag_bitsILi16EEENSU_INS5_IJNSA_ILi8EEESG_EEENS5_IJSG_SD_EEEEEEEvNS4_8identityES12_S1C_vS1D_EENS_8epilogue10collective18CollectiveEpilogueINS1F_23Sm100TmaWarpSpecializedILi4ELi2ELi32ELb1ELb0EEEJSJ_NS5_IJNSU_ISG_SD_EES1K_EEESK_SL_SK_SL_NS1F_6fusion15FusionCallbacksIS1J_NS1M_17LinearCombinationISK_fSK_fLNS_15FloatRoundStyleE2EEESJ_S1L_JEEENS4_5SM1004TMEM4LOAD26SM100_TMEM_LOAD_16dp256b8xENS4_13SM90_TMA_LOADES1C_NS4_17SM75_U32x4_LDSM_NENS4_14SM90_TMA_STOREES1C_NS4_17SM90_U32x4_STSM_NENS4_39AutoVectorizingCopyWithAssumedAlignmentILi128EEEEEEvvEEEEvNT_6ParamsE --------------------------
	.section	.nv.info._ZN7cutlass13device_kernelINS_4gemm6kernel13GemmUniversalIN4cute5tupleIJiiiiEEENS1_10collective13CollectiveMmaINS1_35MainloopSm100TmaUmmaWarpSpecializedILi2ELi2ELi4ENS5_IJNS4_1CILi2EEENSA_ILi4EEENSA_ILi1EEEEEEEENS5_IJNSA_ILi64EEENSA_ILi256EEENSA_ILi128EEEEEENS_6half_tENS5_IJlSD_lEEESK_SL_NS4_8TiledMMAINS4_8MMA_AtomIJNS4_20SM100_MMA_F16BF16_SSISK_SK_fLi64ELi256ELNS4_4UMMA5MajorE0ELSQ_0ELNSP_7ScaleInE0ELSR_0EEEEEENS4_6LayoutINS5_IJSD_SD_SD_EEENS5_IJNSA_ILi0EEESW_SW_EEEEENS5_IJNS4_10UnderscoreESZ_SZ_EEEEENS4_23SM90_TMA_LOAD_MULTICASTENS4_14ComposedLayoutINS4_7SwizzleILi3ELi4ELi3EEENS4_18smem_ptr_flag_bitsILi16EEENSU_INS5_IJNSA_ILi8EEESG_EEENS5_IJSG_SD_EEEEEEEvNS4_8identityES12_S1C_vS1D_EENS_8epilogue10collective18CollectiveEpilogueINS1F_23Sm100TmaWarpSpecializedILi4ELi2ELi32ELb1ELb0EEEJSJ_NS5_IJNSU_ISG_SD_EES1K_EEESK_SL_SK_SL_NS1F_6fusion15FusionCallbacksIS1J_NS1M_17LinearCombinationISK_fSK_fLNS_15FloatRoundStyleE2EEESJ_S1L_JEEENS4_5SM1004TMEM4LOAD26SM100_TMEM_LOAD_16dp256b8xENS4_13SM90_TMA_LOADES1C_NS4_17SM75_U32x4_LDSM_NENS4_14SM90_TMA_STOREES1C_NS4_17SM90_U32x4_STSM_NENS4_39AutoVectorizingCopyWithAssumedAlignmentILi128EEEEEEvvEEEEvNT_6ParamsE,"",@"SHT_CUDA_INFO"
	.sectionflags	@""
	.align	4


	//----- nvinfo : EIATTR_CUDA_API_VERSION
	.align		4
        /*0000*/ 	.byte	0x04, 0x37
        /*0002*/ 	.short	(.L_31 - .L_30)
.L_30:
        /*0004*/ 	.word	0x00000082


	//----- nvinfo : EIATTR_KPARAM_INFO
	.align		4
.L_31:
        /*0008*/ 	.byte	0x04, 0x17
        /*000a*/ 	.short	(.L_33 - .L_32)
.L_32:
        /*000c*/ 	.word	0x00000000
        /*0010*/ 	.short	0x0000
        /*0012*/ 	.short	0x0000
        /*0014*/ 	.byte	0x00, 0xf0, 0x01, 0x20


	//----- nvinfo : EIATTR_AT_ENTRY_FRAGMENTS
	.align		4
.L_33:
        /*0018*/ 	.byte	0x04, 0x4f
        /*001a*/ 	.short	(.L_35 - .L_34)


	//   ....[0]....
.L_34:
        /*001c*/ 	.word	0x00000006


	//----- nvinfo : EIATTR_RESERVED_SMEM_USED
	.align		4
.L_35:
        /*0020*/ 	.byte	0x01, 0x41
	.zero		2


	//----- nvinfo : EIATTR_SPARSE_MMA_MASK
	.align		4
        /*0024*/ 	.byte	0x03, 0x50
        /*0026*/ 	.short	0x0000


	//----- nvinfo : EIATTR_TCGEN05_1CTA_USED
	.align		4
        /*0028*/ 	.byte	0x01, 0x51
	.zero		2


	//----- nvinfo : EIATTR_MAXREG_COUNT
	.align		4
        /*002c*/ 	.byte	0x03, 0x1b
        /*002e*/ 	.short	0x00ff


	//----- nvinfo : EIATTR_NUM_BARRIERS
	.align		4
        /*0030*/ 	.byte	0x02, 0x4c
        /*0032*/ 	.byte	0x07
	.zero		1


	//----- nvinfo : EIATTR_EXTERNS
	.align		4
        /*0034*/ 	.byte	0x04, 0x0f
        /*0036*/ 	.short	(.L_37 - .L_36)


	//   ....[0]....
	.align		4
.L_36:
        /*0038*/ 	.word	index@(__assertfail)


	//----- nvinfo : EIATTR_MERCURY_ISA_VERSION
	.align		4
.L_37:
        /*003c*/ 	.byte	0x03, 0x5f
        /*003e*/ 	.short	0x0101


	//----- nvinfo : EIATTR_INT_WARP_WIDE_INSTR_OFFSETS
	.align		4
        /*0040*/ 	.byte	0x04, 0x31
        /*0042*/ 	.short	(.L_39 - .L_38)


	//   ....[0]....
.L_38:
        /*0044*/ 	.word	0x000041a0


	//   ....[1]....
        /*0048*/ 	.word	0x000041c0


	//   ....[2]....
        /*004c*/ 	.word	0x000041f0


	//   ....[3]....
        /*0050*/ 	.word	0x00004d30


	//   ....[4]....
        /*0054*/ 	.word	0x00004da0


	//   ....[5]....
        /*0058*/ 	.word	0x00004e80


	//   ....[6]....
        /*005c*/ 	.word	0x00004f00


	//   ....[7]....
        /*0060*/ 	.word	0x00005000


	//   ....[8]....
        /*0064*/ 	.word	0x00005080


	//   ....[9]....
        /*0068*/ 	.word	0x00005170


	//   ....[10]....
        /*006c*/ 	.word	0x00005220


	//----- nvinfo : EIATTR_COOP_GROUP_MASK_REGIDS
	.align		4
.L_39:
        /*0070*/ 	.byte	0x04, 0x29
        /*0072*/ 	.short	(.L_41 - .L_40)


	//   ....[0]....
.L_40:
        /*0074*/ 	.word	0xffffffff


	//   ....[1]....
        /*0078*/ 	.word	0xffffffff


	//   ....[2]....
        /*007c*/ 	.word	0xffffffff


	//   ....[3]....
        /*0080*/ 	.word	0xffffffff


	//   ....[4]....
        /*0084*/ 	.word	0xffffffff


	//   ....[5]....
        /*0088*/ 	.word	0xffffffff


	//   ....[6]....
        /*008c*/ 	.word	0xffffffff


	//   ....[7]....
        /*0090*/ 	.word	0xffffffff


	//   ....[8]....
        /*0094*/ 	.word	0xffffffff


	//   ....[9]....
        /*0098*/ 	.word	0xffffffff


	//   ....[10]....
        /*009c*/ 	.word	0xffffffff


	//   ....[11]....
        /*00a0*/ 	.word	0xffffffff


	//   ....[12]....
        /*00a4*/ 	.word	0xffffffff


	//   ....[13]....
        /*00a8*/ 	.word	0xffffffff


	//----- nvinfo : EIATTR_COOP_GROUP_INSTR_OFFSETS
	.align		4
.L_41:
        /*00ac*/ 	.byte	0x04, 0x28
        /*00ae*/ 	.short	(.L_43 - .L_42)


	//   ....[0]....
.L_42:
        /*00b0*/ 	.word	0x00000080


	//   ....[1]....
        /*00b4*/ 	.word	0x000004e0


	//   ....[2]....
        /*00b8*/ 	.word	0x00000650


	//   ....[3]....
        /*00bc*/ 	.word	0x000007f0


	//   ....[4]....
        /*00c0*/ 	.word	0x000008f0


	//   ....[5]....
        /*00c4*/ 	.word	0x00000a60


	//   ....[6]....
        /*00c8*/ 	.word	0x00000c00


	//   ....[7]....
        /*00cc*/ 	.word	0x00000db0


	//   ....[8]....
        /*00d0*/ 	.word	0x00002440


	//   ....[9]....
        /*00d4*/ 	.word	0x000031d0


	//   ....[10]....
        /*00d8*/ 	.word	0x000033e0


	//   ....[11]....
        /*00dc*/ 	.word	0x00003410


	//   ....[12]....
        /*00e0*/ 	.word	0x00004080


	//   ....[13]....
        /*00e4*/ 	.word	0x000042b0


	//----- nvinfo : EIATTR_VRC_CTA_INIT_COUNT
	.align		4
.L_43:
        /*00e8*/ 	.byte	0x02, 0x4a
        /*00ea*/ 	.byte	0x80
	.zero		1


	//----- nvinfo : EIATTR_SYSCALL_OFFSETS
	.align		4
        /*00ec*/ 	.byte	0x04, 0x46
        /*00ee*/ 	.short	(.L_45 - .L_44)


	//   ....[0]....
.L_44:
        /*00f0*/ 	.word	0x00005ea0


	//   ....[1]....
        /*00f4*/ 	.word	0x00005f90


	//   ....[2]....
        /*00f8*/ 	.word	0x000067c0


	//   ....[3]....
        /*00fc*/ 	.word	0x00007480


	//   ....[4]....
        /*0100*/ 	.word	0x000080f0


	//   ....[5]....
        /*0104*/ 	.word	0x00008d60


	//----- nvinfo : EIATTR_MBARRIER_INSTR_OFFSETS
	.align		4
.L_45:
        /*0108*/ 	.byte	0x04, 0x39
        /*010a*/ 	.short	(.L_47 - .L_46)


	//   ....[0]....
.L_46:
        /*010c*/ 	.word	0x00000600
        /*0110*/ 	.word	0x000000ff
        /*0114*/ 	.word	0x00000000
        /*0118*/ 	.short	0x0100
        /*011a*/ 	.byte	0x04
	.zero		1


	//   ....[1]....
        /*011c*/ 	.word	0x00000610
        /*0120*/ 	.word	0x000000ff
        /*0124*/ 	.word	0x00000010
        /*0128*/ 	.short	0x0100
        /*012a*/ 	.byte	0x04
	.zero		1


	//   ....[2]....
        /*012c*/ 	.word	0x00000620
        /*0130*/ 	.word	0x000000ff
        /*0134*/ 	.word	0x00000008
        /*0138*/ 	.short	0x0100
        /*013a*/ 	.byte	0x04
	.zero		1


	//   ....[3]....
        /*013c*/ 	.word	0x00000630
        /*0140*/ 	.word	0x000000ff
        /*0144*/ 	.word	0x00000018
        /*0148*/ 	.short	0x0100
        /*014a*/ 	.byte	0x04
	.zero		1


	//   ....[4]....
        /*014c*/ 	.word	0x00000760
        /*0150*/ 	.word	0x000000ff
        /*0154*/ 	.word	0x00000020
        /*0158*/ 	.short	0x0100
        /*015a*/ 	.byte	0x04
	.zero		1


	//   ....[5]....
        /*015c*/ 	.word	0x00000770
        /*0160*/ 	.word	0x000000ff
        /*0164*/ 	.word	0x00000040
        /*0168*/ 	.short	0x0100
        /*016a*/ 	.byte	0x04
	.zero		1


	//   ....[6]....
        /*016c*/ 	.word	0x00000780
        /*0170*/ 	.word	0x000000ff
        /*0174*/ 	.word	0x00000028
        /*0178*/ 	.short	0x0100
        /*017a*/ 	.byte	0x04
	.zero		1


	//   ....[7]....
        /*017c*/ 	.word	0x00000790
        /*0180*/ 	.word	0x000000ff
        /*0184*/ 	.word	0x00000048
        /*0188*/ 	.short	0x0100
        /*018a*/ 	.byte	0x04
	.zero		1


	//   ....[8]....
        /*018c*/ 	.word	0x000007a0
        /*0190*/ 	.word	0x000000ff
        /*0194*/ 	.word	0x00000030
        /*0198*/ 	.short	0x0100
        /*019a*/ 	.byte	0x04
	.zero		1


	//   ....[9]....
        /*019c*/ 	.word	0x000007b0
        /*01a0*/ 	.word	0x000000ff
        /*01a4*/ 	.word	0x00000050
        /*01a8*/ 	.short	0x0100
        /*01aa*/ 	.byte	0x04
	.zero		1


	//   ....[10]....
        /*01ac*/ 	.word	0x000007c0
        /*01b0*/ 	.word	0x000000ff
        /*01b4*/ 	.word	0x00000038
        /*01b8*/ 	.short	0x0100
        /*01ba*/ 	.byte	0x04
	.zero		1


	//   ....[11]....
        /*01bc*/ 	.word	0x000007d0
        /*01c0*/ 	.word	0x000000ff
        /*01c4*/ 	.word	0x00000058
        /*01c8*/ 	.short	0x0100
        /*01ca*/ 	.byte	0x04
	.zero		1


	//   ....[12]....
        /*01cc*/ 	.word	0x000008c0
        /*01d0*/ 	.word	0x000000ff
        /*01d4*/ 	.word	0x00000060
        /*01d8*/ 	.short	0x0100
        /*01da*/ 	.byte	0x06
	.zero		1


	//   ....[13]....
        /*01dc*/ 	.word	0x000008d0
        /*01e0*/ 	.word	0x000000ff
        /*01e4*/ 	.word	0x00000068
        /*01e8*/ 	.short	0x0100
        /*01ea*/ 	.byte	0x06
	.zero		1


	//   ....[14]....
        /*01ec*/ 	.word	0x00000a10
        /*01f0*/ 	.word	0x000000ff
        /*01f4*/ 	.word	0x00000070
        /*01f8*/ 	.short	0x0100
        /*01fa*/ 	.byte	0x06
	.zero		1


	//   ....[15]....
        /*01fc*/ 	.word	0x00000a20
        /*0200*/ 	.word	0x000000ff
        /*0204*/ 	.word	0x00000080
        /*0208*/ 	.short	0x0100
        /*020a*/ 	.byte	0x06
	.zero		1


	//   ....[16]....
        /*020c*/ 	.word	0x00000a30
        /*0210*/ 	.word	0x000000ff
        /*0214*/ 	.word	0x00000078
        /*0218*/ 	.short	0x0100
        /*021a*/ 	.byte	0x06
	.zero		1


	//   ....[17]....
        /*021c*/ 	.word	0x00000a40
        /*0220*/ 	.word	0x000000ff
        /*0224*/ 	.word	0x00000088
        /*0228*/ 	.short	0x0100
        /*022a*/ 	.byte	0x06
	.zero		1


	//   ....[18]....
        /*022c*/ 	.word	0x00000b70
        /*0230*/ 	.word	0x000000ff
        /*0234*/ 	.word	0x00000090
        /*0238*/ 	.short	0x0100
        /*023a*/ 	.byte	0x04
	.zero		1


	//   ....[19]....
        /*023c*/ 	.word	0x00000b80
        /*0240*/ 	.word	0x000000ff
        /*0244*/ 	.word	0x000000b0
        /*0248*/ 	.short	0x0100
        /*024a*/ 	.byte	0x04
	.zero		1


	//   ....[20]....
        /*024c*/ 	.word	0x00000b90
        /*0250*/ 	.word	0x000000ff
        /*0254*/ 	.word	0x00000098
        /*0258*/ 	.short	0x0100
        /*025a*/ 	.byte	0x04
	.zero		1


	//   ....[21]....
        /*025c*/ 	.word	0x00000ba0
        /*0260*/ 	.word	0x000000ff
        /*0264*/ 	.word	0x000000b8
        /*0268*/ 	.short	0x0100
        /*026a*/ 	.byte	0x04
	.zero		1


	//   ....[22]....
        /*026c*/ 	.word	0x00000bb0
        /*0270*/ 	.word	0x000000ff
        /*0274*/ 	.word	0x000000a0
        /*0278*/ 	.short	0x0100
        /*027a*/ 	.byte	0x04
	.zero		1


	//   ....[23]....
        /*027c*/ 	.word	0x00000bc0
        /*0280*/ 	.word	0x000000ff
        /*0284*/ 	.word	0x000000c0
        /*0288*/ 	.short	0x0100
        /*028a*/ 	.byte	0x04
	.zero		1


	//   ....[24]....
        /*028c*/ 	.word	0x00000bd0
        /*0290*/ 	.word	0x000000ff
        /*0294*/ 	.word	0x000000a8
        /*0298*/ 	.short	0x0100
        /*029a*/ 	.byte	0x04
	.zero		1


	//   ....[25]....
        /*029c*/ 	.word	0x00000be0
        /*02a0*/ 	.word	0x000000ff
        /*02a4*/ 	.word	0x000000c8
        /*02a8*/ 	.short	0x0100
        /*02aa*/ 	.byte	0x04
	.zero		1


	//   ....[26]....
        /*02ac*/ 	.word	0x00000cd0
        /*02b0*/ 	.word	0x000000ff
        /*02b4*/ 	.word	0x000000d0
        /*02b8*/ 	.short	0x0100
        /*02ba*/ 	.byte	0x04
	.zero		1


	//   ....[27]....
        /*02bc*/ 	.word	0x00000ce0
        /*02c0*/ 	.word	0x000000ff
        /*02c4*/ 	.word	0x000000e0
        /*02c8*/ 	.short	0x0100
        /*02ca*/ 	.byte	0x04
	.zero		1


	//   ....[28]....
        /*02cc*/ 	.word	0x00000cf0
        /*02d0*/ 	.word	0x000000ff
        /*02d4*/ 	.word	0x000000d8
        /*02d8*/ 	.short	0x0100
        /*02da*/ 	.byte	0x04
	.zero		1


	//   ....[29]....
        /*02dc*/ 	.word	0x00000d00
        /*02e0*/ 	.word	0x000000ff
        /*02e4*/ 	.word	0x000000e8
        /*02e8*/ 	.short	0x0100
        /*02ea*/ 	.byte	0x04
	.zero		1


	//   ....[30]....
        /*02ec*/ 	.word	0x00001a50
        /*02f0*/ 	.word	0x00000003
        /*02f4*/ 	.word	0x000000e0
        /*02f8*/ 	.short	0x010a
        /*02fa*/ 	.byte	0xff
	.zero		1


	//   ....[31]....
        /*02fc*/ 	.word	0x00001a80
        /*0300*/ 	.word	0x00000003
        /*0304*/ 	.word	0x000000d0
        /*0308*/ 	.short	0x0101
        /*030a*/ 	.byte	0xff
	.zero		1


	//   ....[32]....
        /*030c*/ 	.word	0x00001b60
        /*0310*/ 	.word	0x000000ff
        /*0314*/ 	.word	0x00000010
        /*0318*/ 	.short	0x010a
        /*031a*/ 	.byte	0x04
	.zero		1


	//   ....[33]....
        /*031c*/ 	.word	0x00001be0
        /*0320*/ 	.word	0x000000ff
        /*0324*/ 	.word	0x00000010
        /*0328*/ 	.short	0x010a
        /*032a*/ 	.byte	0x21
	.zero		1


	//   ....[34]....
        /*032c*/ 	.word	0x00001d20
        /*0330*/ 	.word	0x000000ff
        /*0334*/ 	.word	0x00000010
        /*0338*/ 	.short	0x010a
        /*033a*/ 	.byte	0x04
	.zero		1


	//   ....[35]....
        /*033c*/ 	.word	0x00001fd0
        /*0340*/ 	.word	0x000000ff
        /*0344*/ 	.word	0x00000068
        /*0348*/ 	.short	0x0101
        /*034a*/ 	.byte	0x15
	.zero		1


	//   ....[36]....
        /*034c*/ 	.word	0x00001ff0
        /*0350*/ 	.word	0x000000ff
        /*0354*/ 	.word	0x00000010
        /*0358*/ 	.short	0x010a
        /*035a*/ 	.byte	0x04
	.zero		1


	//   ....[37]....
        /*035c*/ 	.word	0x00002070
        /*0360*/ 	.word	0x000000ff
        /*0364*/ 	.word	0x00000010
        /*0368*/ 	.short	0x010a
        /*036a*/ 	.byte	0x21
	.zero		1


	//   ....[38]....
        /*036c*/ 	.word	0x000021b0
        /*0370*/ 	.word	0x000000ff
        /*0374*/ 	.word	0x00000010
        /*0378*/ 	.short	0x010a
        /*037a*/ 	.byte	0x04
	.zero		1


	//   ....[39]....
        /*037c*/ 	.word	0x00002470
        /*0380*/ 	.word	0x00000003
        /*0384*/ 	.word	0x00000070
        /*0388*/ 	.short	0x010a
        /*038a*/ 	.byte	0xff
	.zero		1


	//   ....[40]....
        /*038c*/ 	.word	0x000025c0
        /*0390*/ 	.word	0x00000000
        /*0394*/ 	.word	0x00000000
        /*0398*/ 	.short	0x0101
        /*039a*/ 	.byte	0xff
	.zero		1


	//   ....[41]....
        /*039c*/ 	.word	0x00002b70
        /*03a0*/ 	.word	0x000000ff
        /*03a4*/ 	.word	0x00000000
        /*03a8*/ 	.short	0x010a
        /*03aa*/ 	.byte	0x04
	.zero		1


	//   ....[42]....
        /*03ac*/ 	.word	0x00002c10
        /*03b0*/ 	.word	0x00000000
        /*03b4*/ 	.word	0x00000000
        /*03b8*/ 	.short	0x010a
        /*03ba*/ 	.byte	0xff
	.zero		1


	//   ....[43]....
        /*03bc*/ 	.word	0x00002d30
        /*03c0*/ 	.word	0x00000002
        /*03c4*/ 	.word	0x000000d0
        /*03c8*/ 	.short	0x010a
        /*03ca*/ 	.byte	0xff
	.zero		1


	//   ....[44]....
        /*03cc*/ 	.word	0x00002d90
        /*03d0*/ 	.word	0x00000004
        /*03d4*/ 	.word	0x00000000
        /*03d8*/ 	.short	0x0101
        /*03da*/ 	.byte	0xff
	.zero		1


	//   ....[45]....
        /*03dc*/ 	.word	0x00002db0
        /*03e0*/ 	.word	0x000000ff
        /*03e4*/ 	.word	0x00000080
        /*03e8*/ 	.short	0x010a
        /*03ea*/ 	.byte	0x04
	.zero		1


	//   ....[46]....
        /*03ec*/ 	.word	0x00002ed0
        /*03f0*/ 	.word	0x00000002
        /*03f4*/ 	.word	0x00000070
        /*03f8*/ 	.short	0x010a
        /*03fa*/ 	.byte	0xff
	.zero		1


	//   ....[47]....
        /*03fc*/ 	.word	0x00002fe0
        /*0400*/ 	.word	0x00000002
        /*0404*/ 	.word	0x00000000
        /*0408*/ 	.short	0x0101
        /*040a*/ 	.byte	0xff
	.zero		1


	//   ....[48]....
        /*040c*/ 	.word	0x00003070
        /*0410*/ 	.word	0x000000ff
        /*0414*/ 	.word	0x00000080
        /*0418*/ 	.short	0x0106
        /*041a*/ 	.byte	0x04
	.zero		1


	//   ....[49]....
        /*041c*/ 	.word	0x00003090
        /*0420*/ 	.word	0x000000ff
        /*0424*/ 	.word	0x00000080
        /*0428*/ 	.short	0x010a
        /*042a*/ 	.byte	0x04
	.zero		1


	//   ....[50]....
        /*042c*/ 	.word	0x00003120
        /*0430*/ 	.word	0x000000ff
        /*0434*/ 	.word	0x00000080
        /*0438*/ 	.short	0x0106
        /*043a*/ 	.byte	0x07
	.zero		1


	//   ....[51]....
        /*043c*/ 	.word	0x00003160
        /*0440*/ 	.word	0x00000000
        /*0444*/ 	.word	0x00000080
        /*0448*/ 	.short	0x010a
        /*044a*/ 	.byte	0xff
	.zero		1


	//   ....[52]....
        /*044c*/ 	.word	0x00003730
        /*0450*/ 	.word	0x00000000
        /*0454*/ 	.word	0x00000070
        /*0458*/ 	.short	0x010a
        /*045a*/ 	.byte	0xff
	.zero		1


	//   ....[53]....
        /*045c*/ 	.word	0x00003830
        /*0460*/ 	.word	0x00000003
        /*0464*/ 	.word	0x00000000
        /*0468*/ 	.short	0x0101
        /*046a*/ 	.byte	0xff
	.zero		1


	//   ....[54]....
        /*046c*/ 	.word	0x00003840
        /*0470*/ 	.word	0x000000ff
        /*0474*/ 	.word	0x00000000
        /*0478*/ 	.short	0x010a
        /*047a*/ 	.byte	0x04
	.zero		1


	//   ....[55]....
        /*047c*/ 	.word	0x000038c0
        /*0480*/ 	.word	0x000000ff
        /*0484*/ 	.word	0x000000b0
        /*0488*/ 	.short	0x010a
        /*048a*/ 	.byte	0x2e
	.zero		1


	//   ....[56]....
        /*048c*/ 	.word	0x000039a0
        /*0490*/ 	.word	0x000000ff
        /*0494*/ 	.word	0x00000000
        /*0498*/ 	.short	0x010a
        /*049a*/ 	.byte	0x07
	.zero		1


	//   ....[57]....
        /*049c*/ 	.word	0x00003ae0
        /*04a0*/ 	.word	0x000000ff
        /*04a4*/ 	.word	0x00000000
        /*04a8*/ 	.short	0x010a
        /*04aa*/ 	.byte	0x04
	.zero		1


	//   ....[58]....
        /*04ac*/ 	.word	0x00003eb0
        /*04b0*/ 	.word	0x000000ff
        /*04b4*/ 	.word	0x00000000
        /*04b8*/ 	.short	0x010a
        /*04ba*/ 	.byte	0x04
	.zero		1


	//   ....[59]....
        /*04bc*/ 	.word	0x00003f40
        /*04c0*/ 	.word	0x000000ff
        /*04c4*/ 	.word	0x00000000
        /*04c8*/ 	.short	0x010a
        /*04ca*/ 	.byte	0x05
	.zero		1


	//   ....[60]....
        /*04cc*/ 	.word	0x00003fd0
        /*04d0*/ 	.word	0x000000ff
        /*04d4*/ 	.word	0x00000000
        /*04d8*/ 	.short	0x010a
        /*04da*/ 	.byte	0x05
	.zero		1


	//   ....[61]....
        /*04dc*/ 	.word	0x00004060
        /*04e0*/ 	.word	0x000000ff
        /*04e4*/ 	.word	0x00000000
        /*04e8*/ 	.short	0x010a
        /*04ea*/ 	.byte	0x04
	.zero		1


	//   ....[62]....
        /*04ec*/ 	.word	0x00004530
        /*04f0*/ 	.word	0x0000000c
        /*04f4*/ 	.word	0x00000070
        /*04f8*/ 	.short	0x010a
        /*04fa*/ 	.byte	0xff
	.zero		1


	//   ....[63]....
        /*04fc*/ 	.word	0x000046a0
        /*0500*/ 	.word	0x00000000
        /*0504*/ 	.word	0x00000000
        /*0508*/ 	.short	0x0101
        /*050a*/ 	.byte	0xff
	.zero		1


	//   ....[64]....
        /*050c*/ 	.word	0x00004b30
        /*0510*/ 	.word	0x000000ff
        /*0514*/ 	.word	0x00000068
        /*0518*/ 	.short	0x010a
        /*051a*/ 	.byte	0x15
	.zero		1


	//   ....[65]....
        /*051c*/ 	.word	0x00004cb0
        /*0520*/ 	.word	0x000000ff
        /*0524*/ 	.word	0x00000040
        /*0528*/ 	.short	0x010a
        /*052a*/ 	.byte	0x15
	.zero		1


	//   ....[66]....
        /*052c*/ 	.word	0x00004e30
        /*0530*/ 	.word	0x000000ff
        /*0534*/ 	.word	0x00000020
        /*0538*/ 	.short	0x010b
        /*053a*/ 	.byte	0x15
	.zero		1


	//   ....[67]....
        /*053c*/ 	.word	0x00004e40
        /*0540*/ 	.word	0x000000ff
        /*0544*/ 	.word	0x00000000
        /*0548*/ 	.short	0x0101
        /*054a*/ 	.byte	0x06
	.zero		1


	//   ....[68]....
        /*054c*/ 	.word	0x00004e50
        /*0550*/ 	.word	0x000000ff
        /*0554*/ 	.word	0x00000048
        /*0558*/ 	.short	0x010a
        /*055a*/ 	.byte	0x15
	.zero		1


	//   ....[69]....
        /*055c*/ 	.word	0x00004fb0
        /*0560*/ 	.word	0x000000ff
        /*0564*/ 	.word	0x00000028
        /*0568*/ 	.short	0x010b
        /*056a*/ 	.byte	0x15
	.zero		1


	//   ....[70]....
        /*056c*/ 	.word	0x00004fc0
        /*0570*/ 	.word	0x000000ff
        /*0574*/ 	.word	0x00000000
        /*0578*/ 	.short	0x0101
        /*057a*/ 	.byte	0x06
	.zero		1


	//   ....[71]....
        /*057c*/ 	.word	0x00004fd0
        /*0580*/ 	.word	0x000000ff
        /*0584*/ 	.word	0x00000050
        /*0588*/ 	.short	0x010a
        /*058a*/ 	.byte	0x15
	.zero		1


	//   ....[72]....
        /*058c*/ 	.word	0x00005120
        /*0590*/ 	.word	0x000000ff
        /*0594*/ 	.word	0x00000030
        /*0598*/ 	.short	0x010b
        /*059a*/ 	.byte	0x15
	.zero		1


	//   ....[73]....
        /*059c*/ 	.word	0x00005130
        /*05a0*/ 	.word	0x000000ff
        /*05a4*/ 	.word	0x00000000
        /*05a8*/ 	.short	0x0101
        /*05aa*/ 	.byte	0x06
	.zero		1


	//   ....[74]....
        /*05ac*/ 	.word	0x00005140
        /*05b0*/ 	.word	0x000000ff
        /*05b4*/ 	.word	0x00000058
        /*05b8*/ 	.short	0x010a
        /*05ba*/ 	.byte	0x15
	.zero		1


	//   ....[75]....
        /*05bc*/ 	.word	0x00005330
        /*05c0*/ 	.word	0x000000ff
        /*05c4*/ 	.word	0x00000038
        /*05c8*/ 	.short	0x010b
        /*05ca*/ 	.byte	0x15
	.zero		1


	//   ....[76]....
        /*05cc*/ 	.word	0x00005340
        /*05d0*/ 	.word	0x000000ff
        /*05d4*/ 	.word	0x00000000
        /*05d8*/ 	.short	0x0101
        /*05da*/ 	.byte	0x25
	.zero		1


	//   ....[77]....
        /*05dc*/ 	.word	0x00005370
        /*05e0*/ 	.word	0x000000ff
        /*05e4*/ 	.word	0x00000040
        /*05e8*/ 	.short	0x010a
        /*05ea*/ 	.byte	0x15
	.zero		1


	//   ....[78]....
        /*05ec*/ 	.word	0x00005390
        /*05f0*/ 	.word	0x000000ff
        /*05f4*/ 	.word	0x00000048
        /*05f8*/ 	.short	0x010a
        /*05fa*/ 	.byte	0x15
	.zero		1


	//   ....[79]....
        /*05fc*/ 	.word	0x000053b0
        /*0600*/ 	.word	0x000000ff
        /*0604*/ 	.word	0x00000050
        /*0608*/ 	.short	0x010a
        /*060a*/ 	.byte	0x15
	.zero		1


	//   ....[80]....
        /*060c*/ 	.word	0x000053f0
        /*0610*/ 	.word	0x00000000
        /*0614*/ 	.word	0x00000058
        /*0618*/ 	.short	0x010a
        /*061a*/ 	.byte	0xff
	.zero		1


	//   ....[81]....
        /*061c*/ 	.word	0x00005730
        /*0620*/ 	.word	0x00000003
        /*0624*/ 	.word	0x00000070
        /*0628*/ 	.short	0x010a
        /*062a*/ 	.byte	0xff
	.zero		1


	//   ....[82]....
        /*062c*/ 	.word	0x000058b0
        /*0630*/ 	.word	0x00000000
        /*0634*/ 	.word	0x00000000
        /*0638*/ 	.short	0x0101
        /*063a*/ 	.byte	0xff
	.zero		1


	//   ....[83]....
        /*063c*/ 	.word	0x00006430
        /*0640*/ 	.word	0x000000ff
        /*0644*/ 	.word	0x00000020
        /*0648*/ 	.short	0x010a
        /*064a*/ 	.byte	0x2c
	.zero		1


	//   ....[84]....
        /*064c*/ 	.word	0x00006480
        /*0650*/ 	.word	0x00000064
        /*0654*/ 	.word	0x00000090
        /*0658*/ 	.short	0x010a
        /*065a*/ 	.byte	0xff
	.zero		1


	//   ....[85]....
        /*065c*/ 	.word	0x000065a0
        /*0660*/ 	.word	0x000000ff
        /*0664*/ 	.word	0x00000020
        /*0668*/ 	.short	0x010a
        /*066a*/ 	.byte	0x2c
	.zero		1


	//   ....[86]....
        /*066c*/ 	.word	0x000066a0
        /*0670*/ 	.word	0x00000064
        /*0674*/ 	.word	0x00000090
        /*0678*/ 	.short	0x010a
        /*067a*/ 	.byte	0xff
	.zero		1


	//   ....[87]....
        /*067c*/ 	.word	0x000071a0
        /*0680*/ 	.word	0x00000000
        /*0684*/ 	.word	0x00000000
        /*0688*/ 	.short	0x0101
        /*068a*/ 	.byte	0xff
	.zero		1


	//   ....[88]....
        /*068c*/ 	.word	0x000071b0
        /*0690*/ 	.word	0x00000003
        /*0694*/ 	.word	0x00000020
        /*0698*/ 	.short	0x010a
        /*069a*/ 	.byte	0xff
	.zero		1


	//   ....[89]....
        /*069c*/ 	.word	0x00007280
        /*06a0*/ 	.word	0x00000003
        /*06a4*/ 	.word	0x00000020
        /*06a8*/ 	.short	0x010a
        /*06aa*/ 	.byte	0xff
	.zero		1


	//   ....[90]....
        /*06ac*/ 	.word	0x00007e10
        /*06b0*/ 	.word	0x0000003f
        /*06b4*/ 	.word	0x00000000
        /*06b8*/ 	.short	0x0101
        /*06ba*/ 	.byte	0xff
	.zero		1


	//   ....[91]....
        /*06bc*/ 	.word	0x00007e30
        /*06c0*/ 	.word	0x00000067
        /*06c4*/ 	.word	0x00000020
        /*06c8*/ 	.short	0x010a
        /*06ca*/ 	.byte	0xff
	.zero		1


	//   ....[92]....
        /*06cc*/ 	.word	0x00007ef0
        /*06d0*/ 	.word	0x00000067
        /*06d4*/ 	.word	0x00000020
        /*06d8*/ 	.short	0x010a
        /*06da*/ 	.byte	0xff
	.zero		1


	//   ....[93]....
        /*06dc*/ 	.word	0x00008a80
        /*06e0*/ 	.word	0x0000003f
        /*06e4*/ 	.word	0x00000000
        /*06e8*/ 	.short	0x0101
        /*06ea*/ 	.byte	0xff
	.zero		1


	//   ....[94]....
        /*06ec*/ 	.word	0x00008aa0
        /*06f0*/ 	.word	0x00000070
        /*06f4*/ 	.word	0x00000020
        /*06f8*/ 	.short	0x010a
        /*06fa*/ 	.byte	0xff
	.zero		1


	//   ....[95]....
        /*06fc*/ 	.word	0x00008b60
        /*0700*/ 	.word	0x00000070
        /*0704*/ 	.word	0x00000020
        /*0708*/ 	.short	0x010a
        /*070a*/ 	.byte	0xff
	.zero		1


	//   ....[96]....
        /*070c*/ 	.word	0x00008ec0
        /*0710*/ 	.word	0x000000ff
        /*0714*/ 	.word	0x00000000
        /*0718*/ 	.short	0x0101
        /*071a*/ 	.byte	0x04
	.zero		1


	//   ....[97]....
        /*071c*/ 	.word	0x00009750
        /*0720*/ 	.word	0x00000002
        /*0724*/ 	.word	0x00000000
        /*0728*/ 	.short	0x0101
        /*072a*/ 	.byte	0xff
	.zero		1


	//   ....[98]....
        /*072c*/ 	.word	0x000099f0
        /*0730*/ 	.word	0x000000ff
        /*0734*/ 	.word	0x00000000
        /*0738*/ 	.short	0x0101
        /*073a*/ 	.byte	0x06
	.zero		1


	//   ....[99]....
        /*073c*/ 	.word	0x00009a10
        /*0740*/ 	.word	0x00000003
        /*0744*/ 	.word	0x000000e0
        /*0748*/ 	.short	0x010a
        /*074a*/ 	.byte	0xff
	.zero		1


	//   ....[100]....
        /*074c*/ 	.word	0x00009a70
        /*0750*/ 	.word	0x00000000
        /*0754*/ 	.word	0x00000010
        /*0758*/ 	.short	0x010a
        /*075a*/ 	.byte	0xff
	.zero		1


	//   ....[101]....
        /*075c*/ 	.word	0x00009ad0
        /*0760*/ 	.word	0x00000000
        /*0764*/ 	.word	0x00000010
        /*0768*/ 	.short	0x010a
        /*076a*/ 	.byte	0xff
	.zero		1


	//   ....[102]....
        /*076c*/ 	.word	0x00009b20
        /*0770*/ 	.word	0x00000003
        /*0774*/ 	.word	0x00000070
        /*0778*/ 	.short	0x010a
        /*077a*/ 	.byte	0xff
	.zero		1


	//   ....[103]....
        /*077c*/ 	.word	0x00009b80
        /*0780*/ 	.word	0x00000000
        /*0784*/ 	.word	0x00000000
        /*0788*/ 	.short	0x010a
        /*078a*/ 	.byte	0xff
	.zero		1


	//   ....[104]....
        /*078c*/ 	.word	0x00009bd0
        /*0790*/ 	.word	0x00000002
        /*0794*/ 	.word	0x000000d0
        /*0798*/ 	.short	0x010a
        /*079a*/ 	.byte	0xff
	.zero		1


	//   ....[105]....
        /*079c*/ 	.word	0x00009c30
        /*07a0*/ 	.word	0x00000002
        /*07a4*/ 	.word	0x00000080
        /*07a8*/ 	.short	0x010a
        /*07aa*/ 	.byte	0xff
	.zero		1


	//   ....[106]....
        /*07ac*/ 	.word	0x00009c80
        /*07b0*/ 	.word	0x00000002
        /*07b4*/ 	.word	0x00000070
        /*07b8*/ 	.short	0x010a
        /*07ba*/ 	.byte	0xff
	.zero		1


	//   ....[107]....
        /*07bc*/ 	.word	0x00009ce0
        /*07c0*/ 	.word	0x00000000
        /*07c4*/ 	.word	0x00000080
        /*07c8*/ 	.short	0x010a
        /*07ca*/ 	.byte	0xff
	.zero		1


	//   ....[108]....
        /*07cc*/ 	.word	0x00009d30
        /*07d0*/ 	.word	0x00000000
        /*07d4*/ 	.word	0x00000070
        /*07d8*/ 	.short	0x010a
        /*07da*/ 	.byte	0xff
	.zero		1


	//   ....[109]....
        /*07dc*/ 	.word	0x00009d90
        /*07e0*/ 	.word	0x00000003
        /*07e4*/ 	.word	0x000000b0
        /*07e8*/ 	.short	0x010a
        /*07ea*/ 	.byte	0xff
	.zero		1


	//   ....[110]....
        /*07ec*/ 	.word	0x00009df0
        /*07f0*/ 	.word	0x00000000
        /*07f4*/ 	.word	0x00000000
        /*07f8*/ 	.short	0x010a
        /*07fa*/ 	.byte	0xff
	.zero		1


	//   ....[111]....
        /*07fc*/ 	.word	0x00009e50
        /*0800*/ 	.word	0x00000000
        /*0804*/ 	.word	0x00000000
        /*0808*/ 	.short	0x010a
        /*080a*/ 	.byte	0xff
	.zero		1


	//   ....[112]....
        /*080c*/ 	.word	0x00009eb0
        /*0810*/ 	.word	0x00000000
        /*0814*/ 	.word	0x00000000
        /*0818*/ 	.short	0x010a
        /*081a*/ 	.byte	0xff
	.zero		1


	//   ....[113]....
        /*081c*/ 	.word	0x00009f10
        /*0820*/ 	.word	0x00000000
        /*0824*/ 	.word	0x00000000
        /*0828*/ 	.short	0x010a
        /*082a*/ 	.byte	0xff
	.zero		1


	//   ....[114]....
        /*082c*/ 	.word	0x00009f70
        /*0830*/ 	.word	0x00000000
        /*0834*/ 	.word	0x00000000
        /*0838*/ 	.short	0x010a
        /*083a*/ 	.byte	0xff
	.zero		1


	//   ....[115]....
        /*083c*/ 	.word	0x00009fc0
        /*0840*/ 	.word	0x0000000c
        /*0844*/ 	.word	0x00000070
        /*0848*/ 	.short	0x010a
        /*084a*/ 	.byte	0xff
	.zero		1


	//   ....[116]....
        /*084c*/ 	.word	0x0000a020
        /*0850*/ 	.word	0x00000000
        /*0854*/ 	.word	0x00000068
        /*0858*/ 	.short	0x010a
        /*085a*/ 	.byte	0xff
	.zero		1


	//   ....[117]....
        /*085c*/ 	.word	0x0000a080
        /*0860*/ 	.word	0x00000000
        /*0864*/ 	.word	0x00000040
        /*0868*/ 	.short	0x010a
        /*086a*/ 	.byte	0xff
	.zero		1


	//   ....[118]....
        /*086c*/ 	.word	0x0000a0e0
        /*0870*/ 	.word	0x00000000
        /*0874*/ 	.word	0x00000048
        /*0878*/ 	.short	0x010a
        /*087a*/ 	.byte	0xff
	.zero		1


	//   ....[119]....
        /*087c*/ 	.word	0x0000a140
        /*0880*/ 	.word	0x00000000
        /*0884*/ 	.word	0x00000050
        /*0888*/ 	.short	0x010a
        /*088a*/ 	.byte	0xff
	.zero		1


	//   ....[120]....
        /*088c*/ 	.word	0x0000a1a0
        /*0890*/ 	.word	0x00000000
        /*0894*/ 	.word	0x00000058
        /*0898*/ 	.short	0x010a
        /*089a*/ 	.byte	0xff
	.zero		1


	//   ....[121]....
        /*089c*/ 	.word	0x0000a200
        /*08a0*/ 	.word	0x00000000
        /*08a4*/ 	.word	0x00000040
        /*08a8*/ 	.short	0x010a
        /*08aa*/ 	.byte	0xff
	.zero		1


	//   ....[122]....
        /*08ac*/ 	.word	0x0000a260
        /*08b0*/ 	.word	0x00000000
        /*08b4*/ 	.word	0x00000048
        /*08b8*/ 	.short	0x010a
        /*08ba*/ 	.byte	0xff
	.zero		1


	//   ....[123]....
        /*08bc*/ 	.word	0x0000a2c0
        /*08c0*/ 	.word	0x00000000
        /*08c4*/ 	.word	0x00000050
        /*08c8*/ 	.short	0x010a
        /*08ca*/ 	.byte	0xff
	.zero		1


	//   ....[124]....
        /*08cc*/ 	.word	0x0000a310
        /*08d0*/ 	.word	0x00000003
        /*08d4*/ 	.word	0x00000070
        /*08d8*/ 	.short	0x010a
        /*08da*/ 	.byte	0xff
	.zero		1


	//   ....[125]....
        /*08dc*/ 	.word	0x0000a370
        /*08e0*/ 	.word	0x00000000
        /*08e4*/ 	.word	0x00000020
        /*08e8*/ 	.short	0x010a
        /*08ea*/ 	.byte	0xff
	.zero		1


	//   ....[126]....
        /*08ec*/ 	.word	0x0000a3c0
        /*08f0*/ 	.word	0x00000064
        /*08f4*/ 	.word	0x00000090
        /*08f8*/ 	.short	0x010a
        /*08fa*/ 	.byte	0xff
	.zero		1


	//   ....[127]....
        /*08fc*/ 	.word	0x0000a410
        /*0900*/ 	.word	0x00000003
        /*0904*/ 	.word	0x00000020
        /*0908*/ 	.short	0x010a
        /*090a*/ 	.byte	0xff
	.zero		1


	//   ....[128]....
        /*090c*/ 	.word	0x0000a460
        /*0910*/ 	.word	0x00000067
        /*0914*/ 	.word	0x00000020
        /*0918*/ 	.short	0x010a
        /*091a*/ 	.byte	0xff
	.zero		1


	//   ....[129]....
        /*091c*/ 	.word	0x0000a4b0
        /*0920*/ 	.word	0x00000070
        /*0924*/ 	.word	0x00000020
        /*0928*/ 	.short	0x010a
        /*092a*/ 	.byte	0xff
	.zero		1


	//----- nvinfo : EIATTR_NUM_MBARRIERS
	.align		4
.L_47:
        /*092c*/ 	.byte	0x03, 0x38
        /*092e*/ 	.short	0x001e


	//----- nvinfo : EIATTR_EXIT_INSTR_OFFSETS
	.align		4
        /*0930*/ 	.byte	0x04, 0x1c
        /*0932*/ 	.short	(.L_49 - .L_48)


	//   ....[0]....
.L_48:
        /*0934*/ 	.word	0x00002c40


	//   ....[1]....
        /*0938*/ 	.word	0x00003130


	//   ....[2]....
        /*093c*/ 	.word	0x00003190


	//   ....[3]....
        /*0940*/ 	.word	0x000042c0


	//   ....[4]....
        /*0944*/ 	.word	0x00005420


	//   ....[5]....
        /*0948*/ 	.word	0x00005460


	//   ....[6]....
        /*094c*/ 	.word	0x000098f0


	//   ....[7]....
        /*0950*/ 	.word	0x00009960


	//   ....[8]....
        /*0954*/ 	.word	0x00009990


	//   ....[9]....
        /*0958*/ 	.word	0x00009a00


	//----- nvinfo : EIATTR_MAX_THREADS
	.align		4
.L_49:
        /*095c*/ 	.byte	0x04, 0x05
        /*095e*/ 	.short	(.L_51 - .L_50)
.L_50:
        /*0960*/ 	.word	0x00000100
        /*0964*/ 	.word	0x00000001
        /*0968*/ 	.word	0x00000001


	//----- nvinfo : EIATTR_CRS_STACK_SIZE
	.align		4
.L_51:
        /*096c*/ 	.byte	0x04, 0x1e
        /*096e*/ 	.short	(.L_53 - .L_52)
.L_52:
        /*0970*/ 	.word	0x00000000


	//----- nvinfo : EIATTR_CBANK_PARAM_SIZE
	.align		4
.L_53:
        /*0974*/ 	.byte	0x03, 0x19
        /*0976*/ 	.short	0x0800


	//----- nvinfo : EIATTR_PARAM_CBANK
	.align		4
        /*0978*/ 	.byte	0x04, 0x0a
        /*097a*/ 	.short	(.L_55 - .L_54)
	.align		4
.L_54:
        /*097c*/ 	.word	index@(.nv.constant0._ZN7cutlass13device_kernelINS_4gemm6kernel13GemmUniversalIN4cute5tupleIJiiiiEEENS1_10collective13CollectiveMmaINS1_35MainloopSm100TmaUmmaWarpSpecializedILi2ELi2ELi4ENS5_IJNS4_1CILi2EEENSA_ILi4EEENSA_ILi1EEEEEEEENS5_IJNSA_ILi64EEENSA_ILi256EEENSA_ILi128EEEEEENS_6half_tENS5_IJlSD_lEEESK_SL_NS4_8TiledMMAINS4_8MMA_AtomIJNS4_20SM100_MMA_F16BF16_SSISK_SK_fLi64ELi256ELNS4_4UMMA5MajorE0ELSQ_0ELNSP_7ScaleInE0ELSR_0EEEEEENS4_6LayoutINS5_IJSD_SD_SD_EEENS5_IJNSA_ILi0EEESW_SW_EEEEENS5_IJNS4_10UnderscoreESZ_SZ_EEEEENS4_23SM90_TMA_LOAD_MULTICASTENS4_14ComposedLayoutINS4_7SwizzleILi3ELi4ELi3EEENS4_18smem_ptr_flag_bitsILi16EEENSU_INS5_IJNSA_ILi8EEESG_EEENS5_IJSG_SD_EEEEEEEvNS4_8identityES12_S1C_vS1D_EENS_8epilogue10collective18CollectiveEpilogueINS1F_23Sm100TmaWarpSpecializedILi4ELi2ELi32ELb1ELb0EEEJSJ_NS5_IJNSU_ISG_SD_EES1K_EEESK_SL_SK_SL_NS1F_6fusion15FusionCallbacksIS1J_NS1M_17LinearCombinationISK_fSK_fLNS_15FloatRoundStyleE2EEESJ_S1L_JEEENS4_5SM1004TMEM4LOAD26SM100_TMEM_LOAD_16dp256b8xENS4_13SM90_TMA_LOADES1C_NS4_17SM75_U32x4_LDSM_NENS4_14SM90_TMA_STOREES1C_NS4_17SM90_U32x4_STSM_NENS4_39AutoVectorizingCopyWithAssumedAlignmentILi128EEEEEEvvEEEEvNT_6ParamsE)
        /*0980*/ 	.short	0x0380
        /*0982*/ 	.short	0x0800


	//----- nvinfo : EIATTR_SW_WAR
	.align		4
.L_55:
        /*0984*/ 	.byte	0x04, 0x36
        /*0986*/ 	.short	(.L_57 - .L_56)
.L_56:
        /*0988*/ 	.word	0x00000008
.L_57:


//--------------------- .nv.callgraph             --------------------------
	.section	.nv.callgraph,"",@"SHT_CUDA_CALLGRAPH"
	.align	4
	.sectionentsize	8
	.align		4
        /*0000*/ 	.word	0x00000000
	.align		4
        /*0004*/ 	.word	0xffffffff
	.align		4
        /*0008*/ 	.word	index@(_ZN7cutlass13device_kernelINS_4gemm6kernel13GemmUniversalIN4cute5tupleIJiiiiEEENS1_10collective13CollectiveMmaINS1_35MainloopSm100TmaUmmaWarpSpecializedILi2ELi2ELi4ENS5_IJNS4_1CILi2EEENSA_ILi4EEENSA_ILi1EEEEEEEENS5_IJNSA_ILi64EEENSA_ILi256EEENSA_ILi128EEEEEENS_6half_tENS5_IJlSD_lEEESK_SL_NS4_8TiledMMAINS4_8MMA_AtomIJNS4_20SM100_MMA_F16BF16_SSISK_SK_fLi64ELi256ELNS4_4UMMA5MajorE0ELSQ_0ELNSP_7ScaleInE0ELSR_0EEEEEENS4_6LayoutINS5_IJSD_SD_SD_EEENS5_IJNSA_ILi0EEESW_SW_EEEEENS5_IJNS4_10UnderscoreESZ_SZ_EEEEENS4_23SM90_TMA_LOAD_MULTICASTENS4_14ComposedLayoutINS4_7SwizzleILi3ELi4ELi3EEENS4_18smem_ptr_flag_bitsILi16EEENSU_INS5_IJNSA_ILi8EEESG_EEENS5_IJSG_SD_EEEEEEEvNS4_8identityES12_S1C_vS1D_EENS_8epilogue10collective18CollectiveEpilogueINS1F_23Sm100TmaWarpSpecializedILi4ELi2ELi32ELb1ELb0EEEJSJ_NS5_IJNSU_ISG_SD_EES1K_EEESK_SL_SK_SL_NS1F_6fusion15FusionCallbacksIS1J_NS1M_17LinearCombinationISK_fSK_fLNS_15FloatRoundStyleE2EEESJ_S1L_JEEENS4_5SM1004TMEM4LOAD26SM100_TMEM_LOAD_16dp256b8xENS4_13SM90_TMA_LOADES1C_NS4_17SM75_U32x4_LDSM_NENS4_14SM90_TMA_STOREES1C_NS4_17SM90_U32x4_STSM_NENS4_39AutoVectorizingCopyWithAssumedAlignmentILi128EEEEEEvvEEEEvNT_6ParamsE)
	.align		4
        /*000c*/ 	.word	index@(__assertfail)
	.align		4
        /*0010*/ 	.word	0x00000000
	.align		4
        /*0014*/ 	.word	0xfffffffe
	.align		4
        /*0018*/ 	.word	0x00000000
	.align		4
        /*001c*/ 	.word	0xfffffffd
	.align		4
        /*0020*/ 	.word	0x00000000
	.align		4
        /*0024*/ 	.word	0xfffffffc


//--------------------- .nv.constant4             --------------------------
	.section	.nv.constant4,"a",@progbits
	.align	8
	.align		8
.nv.constant4:
        /*0000*/ 	.dword	__assertfail
	.align		8
        /*0008*/ 	.dword	__unnamed_1
	.align		8
        /*0010*/ 	.dword	__unnamed_2
	.align		8
        /*0018*/ 	.dword	_ZN40_INTERNAL_c056ab23_4_k_cu_e0233ad4_354904cuda3std3__45__cpo5beginE
	.align		8
        /*0020*/ 	.dword	_ZN40_INTERNAL_c056ab23_4_k_cu_e0233ad4_354904cuda3std3__45__cpo3endE
	.align		8
        /*0028*/ 	.dword	_ZN40_INTERNAL_c056ab23_4_k_cu_e0233ad4_354904cuda3std3__45__cpo6cbeginE
	.align		8
        /*0030*/ 	.dword	_ZN40_INTERNAL_c056ab23_4_k_cu_e0233ad4_354904cuda3std3__45__cpo4cendE
	.align		8
        /*0038*/ 	.dword	_ZN40_INTERNAL_c056ab23_4_k_cu_e0233ad4_354904cuda3std3__442_GLOBAL__N__c056ab23_4_k_cu_e0233ad4_354906ignoreE
	.align		8
        /*0040*/ 	.dword	_ZN40_INTERNAL_c056ab23_4_k_cu_e0233ad4_354904cuda3std3__419piecewise_constructE
	.align		8
        /*0048*/ 	.dword	_ZN40_INTERNAL_c056ab23_4_k_cu_e0233ad4_354904cuda3std3__48in_placeE
	.align		8
        /*0050*/ 	.dword	_ZN40_INTERNAL_c056ab23_4_k_cu_e0233ad4_354904cuda3std6ranges3__45__cpo4swapE
	.align		8
        /*0058*/ 	.dword	_ZN40_INTERNAL_c056ab23_4_k_cu_e0233ad4_354904cuda3std6ranges3__45__cpo9iter_moveE
	.align		8
        /*0060*/ 	.dword	_ZN40_INTERNAL_c056ab23_4_k_cu_e0233ad4_354904cute7productE
	.align		8
        /*0068*/ 	.dword	_ZN40_INTERNAL_c056ab23_4_k_cu_e0233ad4_354904cute1_E
	.align		8
        /*0070*/ 	.dword	$str$25
	.align		8
        /*0078*/ 	.dword	$str$26
	.align		8
        /*0080*/ 	.dword	$str$27
	.align		8
        /*0088*/ 	.dword	$str$28


//--------------------- .text._ZN7cutlass13device_kernelINS_4gemm6kernel13GemmUniversalIN4cute5tupleIJiiiiEEENS1_10collective13CollectiveMmaINS1_35MainloopSm100TmaUmmaWarpSpecializedILi2ELi2ELi4ENS5_IJNS4_1CILi2EEENSA_ILi4EEENSA_ILi1EEEEEEEENS5_IJNSA_ILi64EEENSA_ILi256EEENSA_ILi128EEEEEENS_6half_tENS5_IJlSD_lEEESK_SL_NS4_8TiledMMAINS4_8MMA_AtomIJNS4_20SM100_MMA_F16BF16_SSISK_SK_fLi64ELi256ELNS4_4UMMA5MajorE0ELSQ_0ELNSP_7ScaleInE0ELSR_0EEEEEENS4_6LayoutINS5_IJSD_SD_SD_EEENS5_IJNSA_ILi0EEESW_SW_EEEEENS5_IJNS4_10UnderscoreESZ_SZ_EEEEENS4_23SM90_TMA_LOAD_MULTICASTENS4_14ComposedLayoutINS4_7SwizzleILi3ELi4ELi3EEENS4_18smem_ptr_flag_bitsILi16EEENSU_INS5_IJNSA_ILi8EEESG_EEENS5_IJSG_SD_EEEEEEEvNS4_8identityES12_S1C_vS1D_EENS_8epilogue10collective18CollectiveEpilogueINS1F_23Sm100TmaWarpSpecializedILi4ELi2ELi32ELb1ELb0EEEJSJ_NS5_IJNSU_ISG_SD_EES1K_EEESK_SL_SK_SL_NS1F_6fusion15FusionCallbacksIS1J_NS1M_17LinearCombinationISK_fSK_fLNS_15FloatRoundStyleE2EEESJ_S1L_JEEENS4_5SM1004TMEM4LOAD26SM100_TMEM_LOAD_16dp256b8xENS4_13SM90_TMA_LOADES1C_NS4_17SM75_U32x4_LDSM_NENS4_14SM90_TMA_STOREES1C_NS4_17SM90_U32x4_STSM_NENS4_39AutoVectorizingCopyWithAssumedAlignmentILi128EEEEEEvvEEEEvNT_6ParamsE --------------------------
	.section	.text._ZN7cutlass13device_kernelINS_4gemm6kernel13GemmUniversalIN4cute5tupleIJiiiiEEENS1_10collective13CollectiveMmaINS1_35MainloopSm100TmaUmmaWarpSpecializedILi2ELi2ELi4ENS5_IJNS4_1CILi2EEENSA_ILi4EEENSA_ILi1EEEEEEEENS5_IJNSA_ILi64EEENSA_ILi256EEENSA_ILi128EEEEEENS_6half_tENS5_IJlSD_lEEESK_SL_NS4_8TiledMMAINS4_8MMA_AtomIJNS4_20SM100_MMA_F16BF16_SSISK_SK_fLi64ELi256ELNS4_4UMMA5MajorE0ELSQ_0ELNSP_7ScaleInE0ELSR_0EEEEEENS4_6LayoutINS5_IJSD_SD_SD_EEENS5_IJNSA_ILi0EEESW_SW_EEEEENS5_IJNS4_10UnderscoreESZ_SZ_EEEEENS4_23SM90_TMA_LOAD_MULTICASTENS4_14ComposedLayoutINS4_7SwizzleILi3ELi4ELi3EEENS4_18smem_ptr_flag_bitsILi16EEENSU_INS5_IJNSA_ILi8EEESG_EEENS5_IJSG_SD_EEEEEEEvNS4_8identityES12_S1C_vS1D_EENS_8epilogue10collective18CollectiveEpilogueINS1F_23Sm100TmaWarpSpecializedILi4ELi2ELi32ELb1ELb0EEEJSJ_NS5_IJNSU_ISG_SD_EES1K_EEESK_SL_SK_SL_NS1F_6fusion15FusionCallbacksIS1J_NS1M_17LinearCombinationISK_fSK_fLNS_15FloatRoundStyleE2EEESJ_S1L_JEEENS4_5SM1004TMEM4LOAD26SM100_TMEM_LOAD_16dp256b8xENS4_13SM90_TMA_LOADES1C_NS4_17SM75_U32x4_LDSM_NENS4_14SM90_TMA_STOREES1C_NS4_17SM90_U32x4_STSM_NENS4_39AutoVectorizingCopyWithAssumedAlignmentILi128EEEEEEvvEEEEvNT_6ParamsE,"ax",@progbits
	.align	128
.text._ZN7cutlass13device_kernelINS_4gemm6kernel13GemmUniversalIN4cute5tupleIJiiiiEEENS1_10collective13CollectiveMmaINS1_35MainloopSm100TmaUmmaWarpSpecializedILi2ELi2ELi4ENS5_IJNS4_1CILi2EEENSA_ILi4EEENSA_ILi1EEEEEEEENS5_IJNSA_ILi64EEENSA_ILi256EEENSA_ILi128EEEEEENS_6half_tENS5_IJlSD_lEEESK_SL_NS4_8TiledMMAINS4_8MMA_AtomIJNS4_20SM100_MMA_F16BF16_SSISK_SK_fLi64ELi256ELNS4_4UMMA5MajorE0ELSQ_0ELNSP_7ScaleInE0ELSR_0EEEEEENS4_6LayoutINS5_IJSD_SD_SD_EEENS5_IJNSA_ILi0EEESW_SW_EEEEENS5_IJNS4_10UnderscoreESZ_SZ_EEEEENS4_23SM90_TMA_LOAD_MULTICASTENS4_14ComposedLayoutINS4_7SwizzleILi3ELi4ELi3EEENS4_18smem_ptr_flag_bitsILi16EEENSU_INS5_IJNSA_ILi8EEESG_EEENS5_IJSG_SD_EEEEEEEvNS4_8identityES12_S1C_vS1D_EENS_8epilogue10collective18CollectiveEpilogueINS1F_23Sm100TmaWarpSpecializedILi4ELi2ELi32ELb1ELb0EEEJSJ_NS5_IJNSU_ISG_SD_EES1K_EEESK_SL_SK_SL_NS1F_6fusion15FusionCallbacksIS1J_NS1M_17LinearCombinationISK_fSK_fLNS_15FloatRoundStyleE2EEESJ_S1L_JEEENS4_5SM1004TMEM4LOAD26SM100_TMEM_LOAD_16dp256b8xENS4_13SM90_TMA_LOADES1C_NS4_17SM75_U32x4_LDSM_NENS4_14SM90_TMA_STOREES1C_NS4_17SM90_U32x4_STSM_NENS4_39AutoVectorizingCopyWithAssumedAlignmentILi128EEEEEEvvEEEEvNT_6ParamsE:
        .type           _ZN7cutlass13device_kernelINS_4gemm6kernel13GemmUniversalIN4cute5tupleIJiiiiEEENS1_10collective13CollectiveMmaINS1_35MainloopSm100TmaUmmaWarpSpecializedILi2ELi2ELi4ENS5_IJNS4_1CILi2EEENSA_ILi4EEENSA_ILi1EEEEEEEENS5_IJNSA_ILi64EEENSA_ILi256EEENSA_ILi128EEEEEENS_6half_tENS5_IJlSD_lEEESK_SL_NS4_8TiledMMAINS4_8MMA_AtomIJNS4_20SM100_MMA_F16BF16_SSISK_SK_fLi64ELi256ELNS4_4UMMA5MajorE0ELSQ_0ELNSP_7ScaleInE0ELSR_0EEEEEENS4_6LayoutINS5_IJSD_SD_SD_EEENS5_IJNSA_ILi0EEESW_SW_EEEEENS5_IJNS4_10UnderscoreESZ_SZ_EEEEENS4_23SM90_TMA_LOAD_MULTICASTENS4_14ComposedLayoutINS4_7SwizzleILi3ELi4ELi3EEENS4_18smem_ptr_flag_bitsILi16EEENSU_INS5_IJNSA_ILi8EEESG_EEENS5_IJSG_SD_EEEEEEEvNS4_8identityES12_S1C_vS1D_EENS_8epilogue10collective18CollectiveEpilogueINS1F_23Sm100TmaWarpSpecializedILi4ELi2ELi32ELb1ELb0EEEJSJ_NS5_IJNSU_ISG_SD_EES1K_EEESK_SL_SK_SL_NS1F_6fusion15FusionCallbacksIS1J_NS1M_17LinearCombinationISK_fSK_fLNS_15FloatRoundStyleE2EEESJ_S1L_JEEENS4_5SM1004TMEM4LOAD26SM100_TMEM_LOAD_16dp256b8xENS4_13SM90_TMA_LOADES1C_NS4_17SM75_U32x4_LDSM_NENS4_14SM90_TMA_STOREES1C_NS4_17SM90_U32x4_STSM_NENS4_39AutoVectorizingCopyWithAssumedAlignmentILi128EEEEEEvvEEEEvNT_6ParamsE,@function
        .size           _ZN7cutlass13device_kernelINS_4gemm6kernel13GemmUniversalIN4cute5tupleIJiiiiEEENS1_10collective13CollectiveMmaINS1_35MainloopSm100TmaUmmaWarpSpecializedILi2ELi2ELi4ENS5_IJNS4_1CILi2EEENSA_ILi4EEENSA_ILi1EEEEEEEENS5_IJNSA_ILi64EEENSA_ILi256EEENSA_ILi128EEEEEENS_6half_tENS5_IJlSD_lEEESK_SL_NS4_8TiledMMAINS4_8MMA_AtomIJNS4_20SM100_MMA_F16BF16_SSISK_SK_fLi64ELi256ELNS4_4UMMA5MajorE0ELSQ_0ELNSP_7ScaleInE0ELSR_0EEEEEENS4_6LayoutINS5_IJSD_SD_SD_EEENS5_IJNSA_ILi0EEESW_SW_EEEEENS5_IJNS4_10UnderscoreESZ_SZ_EEEEENS4_23SM90_TMA_LOAD_MULTICASTENS4_14ComposedLayoutINS4_7SwizzleILi3ELi4ELi3EEENS4_18smem_ptr_flag_bitsILi16EEENSU_INS5_IJNSA_ILi8EEESG_EEENS5_IJSG_SD_EEEEEEEvNS4_8identityES12_S1C_vS1D_EENS_8epilogue10collective18CollectiveEpilogueINS1F_23Sm100TmaWarpSpecializedILi4ELi2ELi32ELb1ELb0EEEJSJ_NS5_IJNSU_ISG_SD_EES1K_EEESK_SL_SK_SL_NS1F_6fusion15FusionCallbacksIS1J_NS1M_17LinearCombinationISK_fSK_fLNS_15FloatRoundStyleE2EEESJ_S1L_JEEENS4_5SM1004TMEM4LOAD26SM100_TMEM_LOAD_16dp256b8xENS4_13SM90_TMA_LOADES1C_NS4_17SM75_U32x4_LDSM_NENS4_14SM90_TMA_STOREES1C_NS4_17SM90_U32x4_STSM_NENS4_39AutoVectorizingCopyWithAssumedAlignmentILi128EEEEEEvvEEEEvNT_6ParamsE,(.L_x_181 - _ZN7cutlass13device_kernelINS_4gemm6kernel13GemmUniversalIN4cute5tupleIJiiiiEEENS1_10collective13CollectiveMmaINS1_35MainloopSm100TmaUmmaWarpSpecializedILi2ELi2ELi4ENS5_IJNS4_1CILi2EEENSA_ILi4EEENSA_ILi1EEEEEEEENS5_IJNSA_ILi64EEENSA_ILi256EEENSA_ILi128EEEEEENS_6half_tENS5_IJlSD_lEEESK_SL_NS4_8TiledMMAINS4_8MMA_AtomIJNS4_20SM100_MMA_F16BF16_SSISK_SK_fLi64ELi256ELNS4_4UMMA5MajorE0ELSQ_0ELNSP_7ScaleInE0ELSR_0EEEEEENS4_6LayoutINS5_IJSD_SD_SD_EEENS5_IJNSA_ILi0EEESW_SW_EEEEENS5_IJNS4_10UnderscoreESZ_SZ_EEEEENS4_23SM90_TMA_LOAD_MULTICASTENS4_14ComposedLayoutINS4_7SwizzleILi3ELi4ELi3EEENS4_18smem_ptr_flag_bitsILi16EEENSU_INS5_IJNSA_ILi8EEESG_EEENS5_IJSG_SD_EEEEEEEvNS4_8identityES12_S1C_vS1D_EENS_8epilogue10collective18CollectiveEpilogueINS1F_23Sm100TmaWarpSpecializedILi4ELi2ELi32ELb1ELb0EEEJSJ_NS5_IJNSU_ISG_SD_EES1K_EEESK_SL_SK_SL_NS1F_6fusion15FusionCallbacksIS1J_NS1M_17LinearCombinationISK_fSK_fLNS_15FloatRoundStyleE2EEESJ_S1L_JEEENS4_5SM1004TMEM4LOAD26SM100_TMEM_LOAD_16dp256b8xENS4_13SM90_TMA_LOADES1C_NS4_17SM75_U32x4_LDSM_NENS4_14SM90_TMA_STOREES1C_NS4_17SM90_U32x4_STSM_NENS4_39AutoVectorizingCopyWithAssumedAlignmentILi128EEEEEEvvEEEEvNT_6ParamsE)
        .other          _ZN7cutlass13device_kernelINS_4gemm6kernel13GemmUniversalIN4cute5tupleIJiiiiEEENS1_10collective13CollectiveMmaINS1_35MainloopSm100TmaUmmaWarpSpecializedILi2ELi2ELi4ENS5_IJNS4_1CILi2EEENSA_ILi4EEENSA_ILi1EEEEEEEENS5_IJNSA_ILi64EEENSA_ILi256EEENSA_ILi128EEEEEENS_6half_tENS5_IJlSD_lEEESK_SL_NS4_8TiledMMAINS4_8MMA_AtomIJNS4_20SM100_MMA_F16BF16_SSISK_SK_fLi64ELi256ELNS4_4UMMA5MajorE0ELSQ_0ELNSP_7ScaleInE0ELSR_0EEEEEENS4_6LayoutINS5_IJSD_SD_SD_EEENS5_IJNSA_ILi0EEESW_SW_EEEEENS5_IJNS4_10UnderscoreESZ_SZ_EEEEENS4_23SM90_TMA_LOAD_MULTICASTENS4_14ComposedLayoutINS4_7SwizzleILi3ELi4ELi3EEENS4_18smem_ptr_flag_bitsILi16EEENSU_INS5_IJNSA_ILi8EEESG_EEENS5_IJSG_SD_EEEEEEEvNS4_8identityES12_S1C_vS1D_EENS_8epilogue10collective18CollectiveEpilogueINS1F_23Sm100TmaWarpSpecializedILi4ELi2ELi32ELb1ELb0EEEJSJ_NS5_IJNSU_ISG_SD_EES1K_EEESK_SL_SK_SL_NS1F_6fusion15FusionCallbacksIS1J_NS1M_17LinearCombinationISK_fSK_fLNS_15FloatRoundStyleE2EEESJ_S1L_JEEENS4_5SM1004TMEM4LOAD26SM100_TMEM_LOAD_16dp256b8xENS4_13SM90_TMA_LOADES1C_NS4_17SM75_U32x4_LDSM_NENS4_14SM90_TMA_STOREES1C_NS4_17SM90_U32x4_STSM_NENS4_39AutoVectorizingCopyWithAssumedAlignmentILi128EEEEEEvvEEEEvNT_6ParamsE,@"STO_CUDA_ENTRY STV_DEFAULT"
_ZN7cutlass13device_kernelINS_4gemm6kernel13GemmUniversalIN4cute5tupleIJiiiiEEENS1_10collective13CollectiveMmaINS1_35MainloopSm100TmaUmmaWarpSpecializedILi2ELi2ELi4ENS5_IJNS4_1CILi2EEENSA_ILi4EEENSA_ILi1EEEEEEEENS5_IJNSA_ILi64EEENSA_ILi256EEENSA_ILi128EEEEEENS_6half_tENS5_IJlSD_lEEESK_SL_NS4_8TiledMMAINS4_8MMA_AtomIJNS4_20SM100_MMA_F16BF16_SSISK_SK_fLi64ELi256ELNS4_4UMMA5MajorE0ELSQ_0ELNSP_7ScaleInE0ELSR_0EEEEEENS4_6LayoutINS5_IJSD_SD_SD_EEENS5_IJNSA_ILi0EEESW_SW_EEEEENS5_IJNS4_10UnderscoreESZ_SZ_EEEEENS4_23SM90_TMA_LOAD_MULTICASTENS4_14ComposedLayoutINS4_7SwizzleILi3ELi4ELi3EEENS4_18smem_ptr_flag_bitsILi16EEENSU_INS5_IJNSA_ILi8EEESG_EEENS5_IJSG_SD_EEEEEEEvNS4_8identityES12_S1C_vS1D_EENS_8epilogue10collective18CollectiveEpilogueINS1F_23Sm100TmaWarpSpecializedILi4ELi2ELi32ELb1ELb0EEEJSJ_NS5_IJNSU_ISG_SD_EES1K_EEESK_SL_SK_SL_NS1F_6fusion15FusionCallbacksIS1J_NS1M_17LinearCombinationISK_fSK_fLNS_15FloatRoundStyleE2EEESJ_S1L_JEEENS4_5SM1004TMEM4LOAD26SM100_TMEM_LOAD_16dp256b8xENS4_13SM90_TMA_LOADES1C_NS4_17SM75_U32x4_LDSM_NENS4_14SM90_TMA_STOREES1C_NS4_17SM90_U32x4_STSM_NENS4_39AutoVectorizingCopyWithAssumedAlignmentILi128EEEEEEvvEEEEvNT_6ParamsE:
[----:B------:R-:W1:Y:S01]  /*0000*/  LDC R1, c[0x0][0x37c] ;  /* 0x0000df00ff017b82 */ /* 0x000e620000000800 */
[----:B------:R-:W2:Y:S01]  /*0010*/  S2R R96, SR_TID.X ;  /* 0x0000000000607919 */ /* 0x000ea20000002100 */
[----:B------:R-:W3:Y:S01]  /*0020*/  LDCU.64 UR8, c[0x0][0x890] ;  /* 0x00011200ff0877ac */ /* 0x000ee20008000a00 */
[----:B------:R-:W-:Y:S02]  /*0030*/  PRMT R85, RZ, 0x7610, R85 ;  /* 0x00007610ff557816 */ /* 0x000fe40000000055 */
[----:B------:R-:W-:Y:S02]  /*0040*/  ELECT P4, URZ, PT ;  /* 0x0000000000ff782f */ /* 0x000fe40003880000 */
[----:B---3--:R-:W-:-:S04]  /*0050*/  ISETP.NE.U32.AND P0, PT, RZ, UR8, PT ;  /* 0x00000008ff007c0c */ /* 0x008fc8000bf05070 */
[----:B------:R-:W-:Y:S02]  /*0060*/  ISETP.NE.AND.EX P1, PT, RZ, UR9, PT, P0 ;  /* 0x00000009ff007c0c */ /* 0x000fe4000bf25300 */
[----:B--2---:R-:W-:-:S05]  /*0070*/  SHF.R.U32.HI R86, RZ, 0x5, R96 ;  /* 0x00000005ff567819 */ /* 0x004fca0000011660 */
[----:B------:R-:W2:Y:S02]  /*0080*/  SHFL.IDX PT, R0, R86, RZ, 0x1f ;  /* 0x00001fff56007589 */ /* 0x000ea400000e0000 */
[----:B--2---:R-:W-:-:S04]  /*0090*/  R2UR UR17, R0 ;  /* 0x00000000001172ca */ /* 0x004fc800000e0000 */
[----:B-1----:R-:W-:Y:S05]  /*00a0*/  @P1 BRA `(.L_x_0) ;  /* 0x0000000000301947 */ /* 0x002fea0003800000 */
[----:B------:R-:W1:Y:S02]  /*00b0*/  LDCU.64 UR4, c[0x0][0x888] ;  /* 0x00011100ff0477ac */ /* 0x000e640008000a00 */
[----:B-1----:R-:W-:-:S04]  /*00c0*/  UISETP.NE.U32.AND UP0, UPT, UR4, URZ, UPT ;  /* 0x000000ff0400728c */ /* 0x002fc8000bf05070 */
[----:B------:R-:W-:-:S09]  /*00d0*/  UISETP.NE.AND.EX UP0, UPT, UR5, URZ, UPT, UP0 ;  /* 0x000000ff0500728c */ /* 0x000fd2000bf05300 */
[----:B------:R-:W-:Y:S05]  /*00e0*/  BRA.U !UP0, `(.L_x_1) ;  /* 0x0000000108147547 */ /* 0x000fea000b800000 */
[----:B------:R-:W1:Y:S01]  /*00f0*/  LDC.64 R2, c[0x0][0x888] ;  /* 0x00022200ff027b82 */ /* 0x000e620000000a00 */
[----:B------:R-:W1:Y:S02]  /*0100*/  LDCU.64 UR4, c[0x0][0x358] ;  /* 0x00006b00ff0477ac */ /* 0x000e640008000a00 */
[----:B-1----:R1:W5:Y:S01]  /*0110*/  LDG.E R41, desc[UR4][R2.64] ;  /* 0x0000000402297981 */ /* 0x002362000c1e1900 */
[----:B------:R-:W-:Y:S01]  /*0120*/  HFMA2 R85, -RZ, RZ, 0, 5.9604644775390625e-08 ;  /* 0x00000001ff557431 */ /* 0x000fe200000001ff */
[----:B------:R-:W-:Y:S05]  /*0130*/  BRA `(.L_x_0) ;  /* 0x00000000000c7947 */ /* 0x000fea0003800000 */
.L_x_1:
[----:B------:R-:W1:Y:S01]  /*0140*/  LDCU UR4, c[0x0][0x880] ;  /* 0x00011000ff0477ac */ /* 0x000e620008000800 */
[----:B------:R-:W-:Y:S01]  /*0150*/  HFMA2 R85, -RZ, RZ, 0, 5.9604644775390625e-08 ;  /* 0x00000001ff557431 */ /* 0x000fe200000001ff */
[----:B-1----:R-:W-:-:S07]  /*0160*/  MOV R41, UR4 ;  /* 0x0000000400297c02 */ /* 0x002fce0008000f00 */
.L_x_0:
[----:B------:R-:W2:Y:S02]  /*0170*/  LDCU.64 UR4, c[0x0][0x8b0] ;  /* 0x00011600ff0477ac */ /* 0x000ea40008000a00 */
[----:B--2---:R-:W-:-:S04]  /*0180*/  UISETP.NE.U32.AND UP0, UPT, UR4, URZ, UPT ;  /* 0x000000ff0400728c */ /* 0x004fc8000bf05070 */
[----:B------:R-:W-:-:S09]  /*0190*/  UISETP.NE.AND.EX UP0, UPT, UR5, URZ, UPT, UP0 ;  /* 0x000000ff0500728c */ /* 0x000fd2000bf05300 */
[----:B------:R-:W-:Y:S05]  /*01a0*/  BRA.U UP0, `(.L_x_2) ;  /* 0x0000000100287547 */ /* 0x000fea000b800000 */
[----:B------:R-:W2:Y:S02]  /*01b0*/  LDCU.64 UR4, c[0x0][0x8a8] ;  /* 0x00011500ff0477ac */ /* 0x000ea40008000a00 */
[----:B--2---:R-:W-:-:S04]  /*01c0*/  UISETP.NE.U32.AND UP0, UPT, UR4, URZ, UPT ;  /* 0x000000ff0400728c */ /* 0x004fc8000bf05070 */
[----:B------:R-:W-:-:S09]  /*01d0*/  UISETP.NE.AND.EX UP0, UPT, UR5, URZ, UPT, UP0 ;  /* 0x000000ff0500728c */ /* 0x000fd2000bf05300 */
[----:B------:R-:W-:Y:S05]  /*01e0*/  BRA.U !UP0, `(.L_x_3) ;  /* 0x0000000108107547 */ /* 0x000fea000b800000 */
[----:B------:R-:W2:Y:S01]  /*01f0*/  LDC.64 R38, c[0x0][0x8a8] ;  /* 0x00022a00ff267b82 */ /* 0x000ea20000000a00 */
[----:B------:R-:W2:Y:S02]  /*0200*/  LDCU.64 UR4, c[0x0][0x358] ;  /* 0x00006b00ff0477ac */ /* 0x000ea40008000a00 */
[----:B--2---:R2:W5:Y:S01]  /*0210*/  LDG.E R38, desc[UR4][R38.64] ;  /* 0x0000000426267981 */ /* 0x004562000c1e1900 */
[----:B------:R-:W-:Y:S05]  /*0220*/  BRA `(.L_x_2) ;  /* 0x0000000000087947 */ /* 0x000fea0003800000 */
.L_x_3:
[----:B------:R-:W2:Y:S02]  /*0230*/  LDCU UR4, c[0x0][0x8a0] ;  /* 0x00011400ff0477ac */ /* 0x000ea40008000800 */
[----:B--2---:R-:W-:Y:S02]  /*0240*/  MOV R38, UR4 ;  /* 0x0000000400267c02 */ /* 0x004fe40008000f00 */
.L_x_2:
[----:B------:R-:W-:Y:S01]  /*0250*/  IMAD.U32 R0, RZ, RZ, UR17 ;  /* 0x00000011ff007e24 */ /* 0x000fe2000f8e00ff */
[----:B------:R-:W-:Y:S04]  /*0260*/  BSSY.RECONVERGENT B0, `(.L_x_4) ;  /* 0x000000c000007945 */ /* 0x000fe80003800200 */
[C---:B------:R-:W-:Y:S02]  /*0270*/  ISETP.NE.OR P2, PT, R0.reuse, 0x1, !P4 ;  /* 0x000000010000780c */ /* 0x040fe40006745670 */
[----:B------:R-:W-:-:S11]  /*0280*/  ISETP.NE.OR P1, PT, R0, 0x3, !P4 ;  /* 0x000000030000780c */ /* 0x000fd60006725670 */
[----:B------:R-:W-:Y:S05]  /*0290*/  @P2 BRA `(.L_x_5) ;  /* 0x0000000000202947 */ /* 0x000fea0003800000 */
[----:B------:R-:W3:Y:S02]  /*02a0*/  LDCU.64 UR4, c[0x0][0x348] ;  /* 0x00006900ff0477ac */ /* 0x000ee40008000a00 */
[----:B---3--:R-:W-:Y:S02]  /*02b0*/  UIADD3 UR6, UP1, UPT, UR4, 0x80, URZ ;  /* 0x0000008004067890 */ /* 0x008fe4000ff3e0ff */
[----:B------:R-:W-:Y:S02]  /*02c0*/  UIADD3 UR4, UP0, UPT, UR4, 0x180, URZ ;  /* 0x0000018004047890 */ /* 0x000fe4000ff1e0ff */
[----:B------:R-:W-:Y:S02]  /*02d0*/  UIADD3.X UR7, UPT, UPT, URZ, UR5, URZ, UP1, !UPT ;  /* 0x00000005ff077290 */ /* 0x000fe40008ffe4ff */
[----:B------:R-:W-:-:S07]  /*02e0*/  UIADD3.X UR5, UPT, UPT, URZ, UR5, URZ, UP0, !UPT ;  /* 0x00000005ff057290 */ /* 0x000fce00087fe4ff */
[----:B------:R3:W-:Y:S02]  /*02f0*/  UTMACCTL.PF [UR6] ;  /* 0x00000000060079b9 */ /* 0x0007e40008040000 */
[----:B------:R3:W-:Y:S02]  /*0300*/  UTMACCTL.PF [UR4] ;  /* 0x00000000040079b9 */ /* 0x0007e40008040000 */
[----:B---3--:R-:W-:Y:S01]  /*0310*/  NOP ;  /* 0x0000000000007918 */ /* 0x008fe20000000000 */
.L_x_5:
[----:B------:R-:W-:Y:S05]  /*0320*/  BSYNC.RECONVERGENT B0 ;  /* 0x0000000000007941 */ /* 0x000fea0003800200 */
.L_x_4:
[----:B------:R-:W-:Y:S04]  /*0330*/  BSSY.RECONVERGENT B0, `(.L_x_6) ;  /* 0x000000a000007945 */ /* 0x000fe80003800200 */
        /* <DEDUP_REMOVED lines=9> */
.L_x_7:
[----:B------:R-:W-:Y:S05]  /*03d0*/  BSYNC.RECONVERGENT B0 ;  /* 0x0000000000007941 */ /* 0x000fea0003800200 */
.L_x_6:
[----:B------:R-:W3:Y:S01]  /*03e0*/  LDCU.64 UR4, c[0x0][0x888] ;  /* 0x00011100ff0477ac */ /* 0x000ee20008000a00 */
[----:B------:R-:W-:Y:S01]  /*03f0*/  ISETP.NE.AND.EX P0, PT, RZ, UR9, PT, P0 ;  /* 0x00000009ff007c0c */ /* 0x000fe2000bf05300 */
[----:B------:R-:W-:Y:S01]  /*0400*/  UPLOP3.LUT UP5, UPT, UPT, UPT, UPT, 0x80, 0x8 ;  /* 0x000000000008789c */ /* 0x000fe20003faf070 */
[----:B---3--:R-:W-:-:S04]  /*0410*/  ISETP.NE.U32.AND P1, PT, RZ, UR4, PT ;  /* 0x00000004ff007c0c */ /* 0x008fc8000bf25070 */
[----:B------:R-:W-:-:S13]  /*0420*/  ISETP.NE.AND.EX P1, PT, RZ, UR5, PT, P1 ;  /* 0x00000005ff007c0c */ /* 0x000fda000bf25310 */
[----:B------:R-:W-:Y:S05]  /*0430*/  @P1 BRA P0, `(.L_x_8) ;  /* 0x0000000000281947 */ /* 0x000fea0000000000 */
[----:B------:R-:W-:Y:S01]  /*0440*/  UISETP.NE.U32.AND UP0, UPT, UR8, URZ, UPT ;  /* 0x000000ff0800728c */ /* 0x000fe2000bf05070 */
[----:B-----5:R-:W-:Y:S01]  /*0450*/  FSETP.NEU.AND P0, PT, R41, RZ, PT ;  /* 0x000000ff2900720b */ /* 0x020fe20003f0d000 */
[----:B------:R-:W-:Y:S02]  /*0460*/  UISETP.NE.U32.AND UP2, UPT, UR4, URZ, UPT ;  /* 0x000000ff0400728c */ /* 0x000fe4000bf45070 */
[----:B------:R-:W-:Y:S02]  /*0470*/  UISETP.NE.AND.EX UP1, UPT, UR9, URZ, UPT, UP0 ;  /* 0x000000ff0900728c */ /* 0x000fe4000bf25300 */
[----:B------:R-:W-:-:S04]  /*0480*/  UISETP.NE.AND.EX UP0, UPT, UR5, URZ, UPT, UP2 ;  /* 0x000000ff0500728c */ /* 0x000fc8000bf05320 */
[----:B------:R-:W-:-:S04]  /*0490*/  USEL UR4, URZ, 0xffffffff, UP0 ;  /* 0xffffffffff047887 */ /* 0x000fc80008000000 */
[----:B------:R-:W-:Y:S01]  /*04a0*/  VOTEU.ANY UP0, P0 ;  /* 0x0000000000ff7886 */ /* 0x000fe20000000100 */
[----:B------:R-:W-:-:S04]  /*04b0*/  @!UP1 USEL UR4, URZ, 0xffffffff, UP0 ;  /* 0xffffffffff049887 */ /* 0x000fc80008000000 */
[----:B------:R-:W-:-:S04]  /*04c0*/  ULOP3.LUT UR4, UR4, 0x1, URZ, 0xc0, !UPT ;  /* 0x0000000104047892 */ /* 0x000fc8000f8ec0ff */
[----:B------:R-:W-:-:S11]  /*04d0*/  UISETP.NE.U32.AND UP5, UPT, UR4, 0x1, UPT ;  /* 0x000000010400788c */ /* 0x000fd6000bfa5070 */
.L_x_8:
[----:B-1----:R-:W1:Y:S01]  /*04e0*/  SHFL.IDX PT, R2, R86, RZ, 0x1f ;  /* 0x00001fff56027589 */ /* 0x002e6200000e0000 */
[----:B------:R-:W-:-:S04]  /*04f0*/  UISETP.NE.AND UP0, UPT, UR17, 0x2, UPT ;  /* 0x000000021100788c */ /* 0x000fc8000bf05270 */
[----:B------:R-:W-:Y:S01]  /*0500*/  USEL UR40, URZ, 0x1, UP0 ;  /* 0x00000001ff287887 */ /* 0x000fe20008000000 */
[----:B-1----:R-:W-:-:S13]  /*0510*/  ISETP.NE.AND P0, PT, R2, RZ, PT ;  /* 0x000000ff0200720c */ /* 0x002fda0003f05270 */
[----:B------:R-:W-:Y:S05]  /*0520*/  @P0 BRA `(.L_x_9) ;  /* 0x0000000000480947 */ /* 0x000fea0003800000 */
[----:B------:R-:W1:Y:S01]  /*0530*/  S2UR UR4, SR_CgaCtaId ;  /* 0x00000000000479c3 */ /* 0x000e620000008800 */
[----:B------:R-:W-:Y:S01]  /*0540*/  UMOV UR5, 0x400 ;  /* 0x0000040000057882 */ /* 0x000fe20000000000 */
[----:B------:R-:W-:Y:S01]  /*0550*/  UMOV UR8, 0x1 ;  /* 0x0000000100087882 */ /* 0x000fe20000000000 */
[----:B------:R-:W-:Y:S01]  /*0560*/  UMOV UR6, 0x5 ;  /* 0x0000000500067882 */ /* 0x000fe20000000000 */
[----:B------:R-:W-:-:S04]  /*0570*/  UIADD3 UR8, UPT, UPT, -UR8, 0x100000, URZ ;  /* 0x0010000008087890 */ /* 0x000fc8000fffe1ff */
[----:B------:R-:W-:Y:S02]  /*0580*/  USHF.L.U32 UR9, UR8, 0xb, URZ ;  /* 0x0000000b08097899 */ /* 0x000fe400080006ff */
[----:B------:R-:W-:Y:S02]  /*0590*/  USHF.L.U32 UR8, UR8, 0x1, URZ ;  /* 0x0000000108087899 */ /* 0x000fe400080006ff */
[----:B------:R-:W-:-:S04]  /*05a0*/  UIADD3 UR6, UPT, UPT, -UR6, 0x100000, URZ ;  /* 0x0010000006067890 */ /* 0x000fc8000fffe1ff */
[----:B------:R-:W-:Y:S02]  /*05b0*/  USHF.L.U32 UR7, UR6, 0xb, URZ ;  /* 0x0000000b06077899 */ /* 0x000fe400080006ff */
[----:B------:R-:W-:Y:S01]  /*05c0*/  USHF.L.U32 UR6, UR6, 0x1, URZ ;  /* 0x0000000106067899 */ /* 0x000fe200080006ff */
[----:B------:R-:W-:Y:S01]  /*05d0*/  ELECT P0, URZ, PT ;  /* 0x0000000000ff782f */ /* 0x000fe20003800000 */
[----:B-1----:R-:W-:Y:S01]  /*05e0*/  ULEA UR4, UR4, UR5, 0x18 ;  /* 0x0000000504047291 */ /* 0x002fe2000f8ec0ff */
[----:B------:R-:W1:Y:S11]  /*05f0*/  FENCE.VIEW.ASYNC.S ;  /* 0x00000000000073c6 */ /* 0x000e760000000000 */
[----:B-1----:R1:W3:Y:S01]  /*0600*/  SYNCS.EXCH.64 URZ, [UR4], UR8 ;  /* 0x0000000804ff75b2 */ /* 0x0022e20008000100 */
[----:B------:R1:W4:Y:S01]  /*0610*/  SYNCS.EXCH.64 URZ, [UR4+0x10], UR6 ;  /* 0x0000100604ff75b2 */ /* 0x0003220008000100 */
[----:B------:R1:W1:Y:S01]  /*0620*/  SYNCS.EXCH.64 URZ, [UR4+0x8], UR8 ;  /* 0x0000080804ff75b2 */ /* 0x0002620008000100 */
[----:B------:R1:W1:Y:S01]  /*0630*/  SYNCS.EXCH.64 URZ, [UR4+0x18], UR6 ;  /* 0x0000180604ff75b2 */ /* 0x0002620008000100 */
[----:B------:R-:W-:Y:S01]  /*0640*/  NOP ;  /* 0x0000000000007918 */ /* 0x000fe20000000000 */
.L_x_9:
[----:B------:R-:W2:Y:S01]  /*0650*/  SHFL.IDX PT, R2, R86, RZ, 0x1f ;  /* 0x00001fff56027589 */ /* 0x000ea200000e0000 */
[----:B------:R-:W-:Y:S01]  /*0660*/  NOP ;  /* 0x0000000000007918 */ /* 0x000fe20000000000 */
[----:B--2---:R-:W-:-:S13]  /*0670*/  ISETP.NE.AND P0, PT, R2, 0x1, PT ;  /* 0x000000010200780c */ /* 0x004fda0003f05270 */
[----:B------:R-:W-:Y:S05]  /*0680*/  @P0 BRA `(.L_x_10) ;  /* 0x0000000000580947 */ /* 0x000fea0003800000 */
[----:B-1----:R-:W1:Y:S01]  /*0690*/  S2UR UR4, SR_CgaCtaId ;  /* 0x00000000000479c3 */ /* 0x002e620000008800 */
        /* <DEDUP_REMOVED lines=12> */
[----:B-1----:R2:W1:Y:S01]  /*0760*/  SYNCS.EXCH.64 URZ, [UR4+0x20], UR8 ;  /* 0x0000200804ff75b2 */ /* 0x0024620008000100 */
[----:B------:R2:W1:Y:S01]  /*0770*/  SYNCS.EXCH.64 URZ, [UR4+0x40], UR6 ;  /* 0x0000400604ff75b2 */ /* 0x0004620008000100 */
[----:B------:R2:W1:Y:S01]  /*0780*/  SYNCS.EXCH.64 URZ, [UR4+0x28], UR8 ;  /* 0x0000280804ff75b2 */ /* 0x0004620008000100 */
[----:B------:R2:W1:Y:S01]  /*0790*/  SYNCS.EXCH.64 URZ, [UR4+0x48], UR6 ;  /* 0x0000480604ff75b2 */ /* 0x0004620008000100 */
[----:B------:R2:W1:Y:S01]  /*07a0*/  SYNCS.EXCH.64 URZ, [UR4+0x30], UR8 ;  /* 0x0000300804ff75b2 */ /* 0x0004620008000100 */
[----:B------:R2:W1:Y:S01]  /*07b0*/  SYNCS.EXCH.64 URZ, [UR4+0x50], UR6 ;  /* 0x0000500604ff75b2 */ /* 0x0004620008000100 */
[----:B------:R2:W1:Y:S01]  /*07c0*/  SYNCS.EXCH.64 URZ, [UR4+0x38], UR8 ;  /* 0x0000380804ff75b2 */ /* 0x0004620008000100 */
[----:B------:R2:W1:Y:S02]  /*07d0*/  SYNCS.EXCH.64 URZ, [UR4+0x58], UR6 ;  /* 0x0000580604ff75b2 */ /* 0x0004640008000100 */
[----:B--2---:R-:W-:Y:S01]  /*07e0*/  NOP ;  /* 0x0000000000007918 */ /* 0x004fe20000000000 */
.L_x_10:
[----:B------:R-:W2:Y:S01]  /*07f0*/  SHFL.IDX PT, R2, R86, RZ, 0x1f ;  /* 0x00001fff56027589 */ /* 0x000ea200000e0000 */
[----:B------:R-:W-:Y:S01]  /*0800*/  NOP ;  /* 0x0000000000007918 */ /* 0x000fe20000000000 */
[----:B--2---:R-:W-:-:S13]  /*0810*/  ISETP.NE.AND P0, PT, R2, 0x3, PT ;  /* 0x000000030200780c */ /* 0x004fda0003f05270 */
[----:B------:R-:W-:Y:S05]  /*0820*/  @P0 BRA `(.L_x_11) ;  /* 0x0000000000300947 */ /* 0x000fea0003800000 */
[----:B-1----:R-:W1:Y:S01]  /*0830*/  S2UR UR4, SR_CgaCtaId ;  /* 0x00000000000479c3 */ /* 0x002e620000008800 */
[----:B------:R-:W-:Y:S01]  /*0840*/  UMOV UR6, 0x400 ;  /* 0x0000040000067882 */ /* 0x000fe20000000000 */
[----:B------:R-:W-:Y:S01]  /*0850*/  UMOV UR5, 0x20 ;  /* 0x0000002000057882 */ /* 0x000fe20000000000 */
[----:B------:R-:W-:Y:S01]  /*0860*/  ELECT P0, URZ, PT ;  /* 0x0000000000ff782f */ /* 0x000fe20003800000 */
[----:B-1----:R-:W-:Y:S02]  /*0870*/  ULEA UR6, UR4, UR6, 0x18 ;  /* 0x0000000604067291 */ /* 0x002fe4000f8ec0ff */
[----:B------:R-:W-:-:S04]  /*0880*/  UIADD3 UR4, UPT, UPT, -UR5, 0x100000, URZ ;  /* 0x0010000005047890 */ /* 0x000fc8000fffe1ff */
[----:B------:R-:W-:Y:S02]  /*0890*/  USHF.L.U32 UR5, UR4, 0xb, URZ ;  /* 0x0000000b04057899 */ /* 0x000fe400080006ff */
[----:B------:R-:W-:Y:S01]  /*08a0*/  USHF.L.U32 UR4, UR4, 0x1, URZ ;  /* 0x0000000104047899 */ /* 0x000fe200080006ff */
[----:B------:R-:W1:Y:S11]  /*08b0*/  FENCE.VIEW.ASYNC.S ;  /* 0x00000000000073c6 */ /* 0x000e760000000000 */
[----:B-1----:R2:W1:Y:S01]  /*08c0*/  SYNCS.EXCH.64 URZ, [UR6+0x60], UR4 ;  /* 0x0000600406ff75b2 */ /* 0x0024620008000100 */
[----:B------:R2:W1:Y:S02]  /*08d0*/  SYNCS.EXCH.64 URZ, [UR6+0x68], UR4 ;  /* 0x0000680406ff75b2 */ /* 0x0004640008000100 */
[----:B--2---:R-:W-:Y:S01]  /*08e0*/  NOP ;  /* 0x0000000000007918 */ /* 0x004fe20000000000 */
.L_x_11:
[----:B------:R-:W2:Y:S01]  /*08f0*/  SHFL.IDX PT, R2, R86, RZ, 0x1f ;  /* 0x00001fff56027589 */ /* 0x000ea200000e0000 */
[----:B------:R-:W-:Y:S01]  /*0900*/  NOP ;  /* 0x0000000000007918 */ /* 0x000fe20000000000 */
[----:B--2---:R-:W-:-:S13]  /*0910*/  ISETP.NE.AND P0, PT, R2, 0x4, PT ;  /* 0x000000040200780c */ /* 0x004fda0003f05270 */
[----:B------:R-:W-:Y:S05]  /*0920*/  @P0 BRA `(.L_x_12) ;  /* 0x00000000004c0947 */ /* 0x000fea0003800000 */
[----:B-1----:R-:W1:Y:S01]  /*0930*/  S2UR UR6, SR_CgaCtaId ;  /* 0x00000000000679c3 */ /* 0x002e620000008800 */
[----:B------:R-:W-:Y:S01]  /*0940*/  UMOV UR4, 0x720 ;  /* 0x0000072000047882 */ /* 0x000fe20000000000 */
[----:B------:R-:W-:Y:S01]  /*0950*/  UMOV UR5, 0x400 ;  /* 0x0000040000057882 */ /* 0x000fe20000000000 */
[----:B------:R-:W-:Y:S01]  /*0960*/  USEL UR4, UR4, 0x620, UP5 ;  /* 0x0000062004047887 */ /* 0x000fe2000a800000 */
[----:B------:R-:W-:Y:S01]  /*0970*/  UMOV UR8, 0x1 ;  /* 0x0000000100087882 */ /* 0x000fe20000000000 */
[----:B------:R-:W-:Y:S01]  /*0980*/  ELECT P0, URZ, PT ;  /* 0x0000000000ff782f */ /* 0x000fe20003800000 */
[----:B------:R-:W-:-:S04]  /*0990*/  UIADD3 UR8, UPT, UPT, -UR8, 0x100000, URZ ;  /* 0x0010000008087890 */ /* 0x000fc8000fffe1ff */
[----:B------:R-:W-:Y:S02]  /*09a0*/  USHF.L.U32 UR9, UR8, 0xb, URZ ;  /* 0x0000000b08097899 */ /* 0x000fe400080006ff */
[----:B------:R-:W-:Y:S02]  /*09b0*/  USHF.L.U32 UR8, UR8, 0x1, URZ ;  /* 0x0000000108087899 */ /* 0x000fe400080006ff */
[----:B-1----:R-:W-:Y:S02]  /*09c0*/  ULEA UR6, UR6, UR5, 0x18 ;  /* 0x0000000506067291 */ /* 0x002fe4000f8ec0ff */
[----:B------:R-:W-:-:S04]  /*09d0*/  UIADD3 UR4, UPT, UPT, -UR4, 0x100000, URZ ;  /* 0x0010000004047890 */ /* 0x000fc8000fffe1ff */
[----:B------:R-:W-:Y:S02]  /*09e0*/  USHF.L.U32 UR5, UR4, 0xb, URZ ;  /* 0x0000000b04057899 */ /* 0x000fe400080006ff */
[----:B------:R-:W-:Y:S01]  /*09f0*/  USHF.L.U32 UR4, UR4, 0x1, URZ ;  /* 0x0000000104047899 */ /* 0x000fe200080006ff */
[----:B------:R-:W1:Y:S03]  /*0a00*/  FENCE.VIEW.ASYNC.S ;  /* 0x00000000000073c6 */ /* 0x000e660000000000 */
[----:B-1----:R2:W1:Y:S08]  /*0a10*/  SYNCS.EXCH.64 URZ, [UR6+0x70], UR8 ;  /* 0x0000700806ff75b2 */ /* 0x0024700008000100 */
[----:B------:R2:W1:Y:S01]  /*0a20*/  SYNCS.EXCH.64 URZ, [UR6+0x80], UR4 ;  /* 0x0000800406ff75b2 */ /* 0x0004620008000100 */
[----:B------:R2:W1:Y:S01]  /*0a30*/  SYNCS.EXCH.64 URZ, [UR6+0x78], UR8 ;  /* 0x0000780806ff75b2 */ /* 0x0004620008000100 */
[----:B------:R2:W1:Y:S02]  /*0a40*/  SYNCS.EXCH.64 URZ, [UR6+0x88], UR4 ;  /* 0x0000880406ff75b2 */ /* 0x0004640008000100 */
[----:B--2---:R-:W-:Y:S01]  /*0a50*/  NOP ;  /* 0x0000000000007918 */ /* 0x004fe20000000000 */
.L_x_12:
        /* <DEDUP_REMOVED lines=26> */
.L_x_13:
[----:B------:R-:W2:Y:S01]  /*0c00*/  SHFL.IDX PT, R2, R86, RZ, 0x1f ;  /* 0x00001fff56027589 */ /* 0x000ea200000e0000 */
[----:B------:R-:W1:Y:S01]  /*0c10*/  S2UR UR52, SR_CgaCtaId ;  /* 0x00000000003479c3 */ /* 0x000e620000008800 */
[----:B------:R-:W-:Y:S01]  /*0c20*/  NOP ;  /* 0x0000000000007918 */ /* 0x000fe20000000000 */
[----:B--2---:R-:W-:-:S13]  /*0c30*/  ISETP.NE.AND P0, PT, R2, 0x3, PT ;  /* 0x000000030200780c */ /* 0x004fda0003f05270 */
[----:B-1----:R-:W-:Y:S05]  /*0c40*/  @P0 BRA `(.L_x_14) ;  /* 0x0000000000340947 */ /* 0x002fea0003800000 */
[----:B------:R-:W-:Y:S01]  /*0c50*/  UMOV UR4, 0x400 ;  /* 0x0000040000047882 */ /* 0x000fe20000000000 */
[----:B------:R-:W-:Y:S01]  /*0c60*/  UMOV UR6, 0x20 ;  /* 0x0000002000067882 */ /* 0x000fe20000000000 */
[----:B------:R-:W-:Y:S02]  /*0c70*/  ULEA UR4, UR52, UR4, 0x18 ;  /* 0x0000000434047291 */ /* 0x000fe4000f8ec0ff */
[----:B------:R-:W-:-:S04]  /*0c80*/  UIADD3 UR6, UPT, UPT, -UR6, 0x100000, URZ ;  /* 0x0010000006067890 */ /* 0x000fc8000fffe1ff */
[----:B------:R-:W-:Y:S02]  /*0c90*/  USHF.L.U32 UR7, UR6, 0xb, URZ ;  /* 0x0000000b06077899 */ /* 0x000fe400080006ff */
[----:B------:R-:W-:Y:S01]  /*0ca0*/  USHF.L.U32 UR6, UR6, 0x1, URZ ;  /* 0x0000000106067899 */ /* 0x000fe200080006ff */
[----:B------:R-:W-:Y:S01]  /*0cb0*/  ELECT P0, URZ, PT ;  /* 0x0000000000ff782f */ /* 0x000fe20003800000 */
[----:B------:R-:W1:Y:S10]  /*0cc0*/  FENCE.VIEW.ASYNC.S ;  /* 0x00000000000073c6 */ /* 0x000e740000000000 */
[----:B-1----:R1:W2:Y:S01]  /*0cd0*/  SYNCS.EXCH.64 URZ, [UR4+0xd0], UR6 ;  /* 0x0000d00604ff75b2 */ /* 0x0022a20008000100 */
[----:B------:R1:W1:Y:S01]  /*0ce0*/  SYNCS.EXCH.64 URZ, [UR4+0xe0], UR6 ;  /* 0x0000e00604ff75b2 */ /* 0x0002620008000100 */
[----:B------:R1:W1:Y:S01]  /*0cf0*/  SYNCS.EXCH.64 URZ, [UR4+0xd8], UR6 ;  /* 0x0000d80604ff75b2 */ /* 0x0002620008000100 */
[----:B------:R1:W1:Y:S01]  /*0d00*/  SYNCS.EXCH.64 URZ, [UR4+0xe8], UR6 ;  /* 0x0000e80604ff75b2 */ /* 0x0002620008000100 */
[----:B------:R-:W-:Y:S01]  /*0d10*/  NOP ;  /* 0x0000000000007918 */ /* 0x000fe20000000000 */
.L_x_14:
[----:B------:R-:W3:Y:S01]  /*0d20*/  LDCU UR29, c[0x0][0x36c] ;  /* 0x00006d80ff1d77ac */ /* 0x000ee20008000800 */
[----:B------:R-:W-:Y:S01]  /*0d30*/  ISETP.NE.OR P4, PT, R0, 0x2, !P4 ;  /* 0x000000020000780c */ /* 0x000fe20006785670 */
[----:B------:R-:W-:Y:S01]  /*0d40*/  NOP ;  /* 0x0000000000007918 */ /* 0x000fe20000000000 */
[----:B------:R-:W-:Y:S01]  /*0d50*/  LOP3.LUT R0, R96, 0x1f, RZ, 0xc0, !PT ;  /* 0x0000001f60007812 */ /* 0x000fe200078ec0ff */
[----:B------:R-:W-:Y:S02]  /*0d60*/  UISETP.NE.AND UP6, UPT, UR17, URZ, UPT ;  /* 0x000000ff1100728c */ /* 0x000fe4000bfc5270 */
[----:B---3--:R-:W-:-:S09]  /*0d70*/  UISETP.EQ.U32.AND UP0, UPT, UR29, 0x1, UPT ;  /* 0x000000011d00788c */ /* 0x008fd2000bf02070 */
[----:B------:R-:W-:Y:S05]  /*0d80*/  BRA.U !UP0, `(.L_x_15) ;  /* 0x0000000108087547 */ /* 0x000fea000b800000 */
[----:B-12-4-:R-:W-:Y:S01]  /*0d90*/  UCGABAR_ARV ;  /* 0x00000000000079c7 */ /* 0x016fe20008000000 */
[----:B------:R-:W-:Y:S05]  /*0da0*/  BRA `(.L_x_16) ;  /* 0x0000000000047947 */ /* 0x000fea0003800000 */
.L_x_15:
[----:B-12-4-:R-:W-:Y:S01]  /*0db0*/  NOP ;  /* 0x0000000000007918 */ /* 0x016fe20000000000 */
.L_x_16:
[----:B------:R-:W1:Y:S01]  /*0dc0*/  S2UR UR16, SR_CTAID.X ;  /* 0x00000000001079c3 */ /* 0x000e620000002500 */
[----:B------:R-:W-:-:S05]  /*0dd0*/  CS2R.32 R87, SR_CgaSize ;  /* 0x0000000000577805 */ /* 0x000fca0000008a00 */
[----:B------:R-:W-:-:S05]  /*0de0*/  IMAD R87, R87, -0xa0, RZ ;  /* 0xffffff6057577824 */ /* 0x000fca00078e02ff */
[----:B------:R-:W-:-:S14]  /*0df0*/  R2UR UR5, R87 ;  /* 0x00000000570572ca */ /* 0x000fdc00000e0000 */
[----:B------:R-:W2:Y:S01]  /*0e00*/  LDCU UR5, c[0x0][UR5+0x2b0] ;  /* 0x00005600050577ac */ /* 0x000ea20008000800 */
[----:B------:R-:W-:-:S05]  /*0e10*/  CS2R.32 R87, SR_CgaSize ;  /* 0x0000000000577805 */ /* 0x000fca0000008a00 */
[----:B------:R-:W-:-:S05]  /*0e20*/  IMAD R87, R87, -0xa0, RZ ;  /* 0xffffff6057577824 */ /* 0x000fca00078e02ff */
[----:B------:R-:W-:-:S14]  /*0e30*/  R2UR UR4, R87 ;  /* 0x00000000570472ca */ /* 0x000fdc00000e0000 */
[----:B------:R-:W3:Y:S01]  /*0e40*/  LDCU UR4, c[0x0][UR4+0x2b4] ;  /* 0x00005680040477ac */ /* 0x000ee20008000800 */
[----:B------:R-:W4:Y:S01]  /*0e50*/  S2UR UR20, SR_CTAID.Y ;  /* 0x00000000001479c3 */ /* 0x000f220000002600 */
[----:B------:R-:W-:-:S05]  /*0e60*/  CS2R.32 R87, SR_CgaSize ;  /* 0x0000000000577805 */ /* 0x000fca0000008a00 */
[----:B------:R-:W-:-:S05]  /*0e70*/  IMAD R87, R87, -0xa0, RZ ;  /* 0xffffff6057577824 */ /* 0x000fca00078e02ff */
[----:B------:R-:W-:-:S14]  /*0e80*/  R2UR UR7, R87 ;  /* 0x00000000570772ca */ /* 0x000fdc00000e0000 */
[----:B------:R-:W3:Y:S01]  /*0e90*/  LDCU UR7, c[0x0][UR7+0x2a0] ;  /* 0x00005400070777ac */ /* 0x000ee20008000800 */
[----:B------:R-:W-:-:S05]  /*0ea0*/  CS2R.32 R87, SR_CgaSize ;  /* 0x0000000000577805 */ /* 0x000fca0000008a00 */
[----:B------:R-:W-:-:S05]  /*0eb0*/  IMAD R87, R87, -0xa0, RZ ;  /* 0xffffff6057577824 */ /* 0x000fca00078e02ff */
[----:B------:R-:W-:-:S14]  /*0ec0*/  R2UR UR63, R87 ;  /* 0x00000000573f72ca */ /* 0x000fdc00000e0000 */
[----:B------:R-:W3:Y:S01]  /*0ed0*/  LDCU UR63, c[0x0][UR63+0x2a4] ;  /* 0x000054803f3f77ac */ /* 0x000ee20008000800 */
[----:B------:R-:W-:Y:S02]  /*0ee0*/  ULOP3.LUT UR55, UR52, 0x1, URZ, 0xc0, !UPT ;  /* 0x0000000134377892 */ /* 0x000fe4000f8ec0ff */
[----:B------:R-:W-:Y:S02]  /*0ef0*/  USHF.R.U32.HI UR27, URZ, 0x1, UR52 ;  /* 0x00000001ff1b7899 */ /* 0x000fe40008011634 */
[----:B------:R-:W-:Y:S02]  /*0f00*/  UISETP.GT.U32.AND UP1, UPT, UR55, 0xffff, UPT ;  /* 0x0000ffff3700788c */ /* 0x000fe4000bf24070 */
[----:B------:R-:W-:Y:S01]  /*0f10*/  USHF.L.U32 UR38, UR52, 0x9, URZ ;  /* 0x0000000934267899 */ /* 0x000fe200080006ff */
[----:B-1----:R-:W-:Y:S01]  /*0f20*/  I2FP.F32.U32 R3, UR16 ;  /* 0x0000001000037c45 */ /* 0x002fe20008201000 */
[----:B------:R-:W-:Y:S01]  /*0f30*/  USHF.L.U32 UR37, UR52, 0xd, URZ ;  /* 0x0000000d34257899 */ /* 0x000fe200080006ff */
[----:B------:R-:W1:Y:S03]  /*0f40*/  LDCU UR21, c[0x0][0xb24] ;  /* 0x00016480ff1577ac */ /* 0x000e660008000800 */
[----:B--2---:R-:W-:Y:S01]  /*0f50*/  FMUL R3, R3, UR5 ;  /* 0x0000000503037c20 */ /* 0x004fe20008400000 */
[----:B------:R-:W2:Y:S01]  /*0f60*/  LDCU UR42, c[0x0][0xb24] ;  /* 0x00016480ff2a77ac */ /* 0x000ea20008000800 */
[----:B----4-:R-:W-:-:S04]  /*0f70*/  I2FP.F32.U32 R2, UR20 ;  /* 0x0000001400027c45 */ /* 0x010fc80008201000 */
[----:B------:R-:W4:Y:S01]  /*0f80*/  F2I.U32.TRUNC.NTZ R3, R3 ;  /* 0x0000000300037305 */ /* 0x000f22000020f000 */
[----:B------:R-:W1:Y:S01]  /*0f90*/  LDCU UR28, c[0x0][0xb30] ;  /* 0x00016600ff1c77ac */ /* 0x000e620008000800 */
[----:B---3--:R-:W-:Y:S01]  /*0fa0*/  FMUL R2, R2, UR4 ;  /* 0x0000000402027c20 */ /* 0x008fe20008400000 */
[----:B------:R-:W-:Y:S01]  /*0fb0*/  ULOP3.LUT UR4, UR52, 0x6, URZ, 0xc0, !UPT ;  /* 0x0000000634047892 */ /* 0x000fe2000f8ec0ff */
[----:B------:R-:W-:-:S04]  /*0fc0*/  UMOV UR14, 0x55 ;  /* 0x00000055000e7882 */ /* 0x000fc80000000000 */
[----:B------:R-:W3:Y:S01]  /*0fd0*/  F2I.U32.TRUNC.NTZ R2, R2 ;  /* 0x0000000200027305 */ /* 0x000ee2000020f000 */
[----:B------:R-:W-:Y:S01]  /*0fe0*/  UISETP.GT.U32.AND UP0, UPT, UR4, 0xffff, UPT ;  /* 0x0000ffff0400788c */ /* 0x000fe2000bf04070 */
[----:B------:R-:W-:Y:S01]  /*0ff0*/  UMOV UR15, 0x3 ;  /* 0x00000003000f7882 */ /* 0x000fe20000000000 */
[----:B------:R-:W-:Y:S02]  /*1000*/  USEL UR31, UR55, 0xffff, !UP1 ;  /* 0x0000ffff371f7887 */ /* 0x000fe4000c800000 */
[----:B------:R-:W-:Y:S01]  /*1010*/  USEL UR30, UR4, 0xffff, !UP0 ;  /* 0x0000ffff041e7887 */ /* 0x000fe2000c000000 */
[----:B----4-:R-:W-:Y:S02]  /*1020*/  R2UR UR5, R3 ;  /* 0x00000000030572ca */ /* 0x010fe400000e0000 */
[----:B---3--:R-:W-:Y:S02]  /*1030*/  R2UR UR6, R2 ;  /* 0x00000000020672ca */ /* 0x008fe400000e0000 */
[----:B------:R-:W-:-:S09]  /*1040*/  PRMT R2, RZ, 0x7610, R2 ;  /* 0x00007610ff027816 */ /* 0x000fd20000000002 */
[----:B------:R-:W-:-:S04]  /*1050*/  UIADD3 UR5, UPT, UPT, -UR5, URZ, URZ ;  /* 0x000000ff05057290 */ /* 0x000fc8000fffe1ff */
[----:B------:R-:W-:Y:S02]  /*1060*/  UIMAD UR5, UR7, UR5, UR16 ;  /* 0x00000005070572a4 */ /* 0x000fe4000f8e0210 */
[----:B------:R-:W-:-:S04]  /*1070*/  UIADD3 UR4, UPT, UPT, -UR6, URZ, URZ ;  /* 0x000000ff06047290 */ /* 0x000fc8000fffe1ff */
[----:B------:R-:W-:Y:S01]  /*1080*/  IMAD.U32 R87, RZ, RZ, UR5 ;  /* 0x00000005ff577e24 */ /* 0x000fe2000f8e00ff */
[----:B------:R-:W-:Y:S01]  /*1090*/  UIMAD UR63, UR63, UR4, UR20 ;  /* 0x000000043f3f72a4 */ /* 0x000fe2000f8e0214 */
[----:B-12---:R-:W-:Y:S11]  /*10a0*/  BRA.U UP6, `(.L_x_17) ;  /* 0x0000000106707547 */ /* 0x006ff6000b800000 */
[----:B------:R-:W-:Y:S01]  /*10b0*/  R2UR UR7, R87 ;  /* 0x00000000570772ca */ /* 0x000fe200000e0000 */
[----:B------:R-:W-:Y:S02]  /*10c0*/  UISETP.NE.AND UP2, UPT, UR63, 0x2, UPT ;  /* 0x000000023f00788c */ /* 0x000fe4000bf45270 */
[----:B------:R-:W-:Y:S02]  /*10d0*/  UISETP.NE.AND UP4, UPT, UR63, URZ, UPT ;  /* 0x000000ff3f00728c */ /* 0x000fe4000bf85270 */
[----:B------:R-:W-:Y:S02]  /*10e0*/  UISETP.NE.AND UP0, UPT, UR63, 0x1, UPT ;  /* 0x000000013f00788c */ /* 0x000fe4000bf05270 */
[----:B------:R-:W-:Y:S02]  /*10f0*/  USEL UR4, URZ, 0x10, UP2 ;  /* 0x00000010ff047887 */ /* 0x000fe40009000000 */
[----:B------:R-:W-:Y:S02]  /*1100*/  USEL UR12, URZ, 0x20, UP2 ;  /* 0x00000020ff0c7887 */ /* 0x000fe40009000000 */
[----:B------:R-:W-:-:S02]  /*1110*/  USEL UR5, URZ, 0x4, UP0 ;  /* 0x00000004ff057887 */ /* 0x000fc40008000000 */
[----:B------:R-:W-:Y:S02]  /*1120*/  UISETP.NE.AND UP3, UPT, UR7, URZ, UPT ;  /* 0x000000ff0700728c */ /* 0x000fe4000bf65270 */
[----:B------:R-:W-:Y:S02]  /*1130*/  UISETP.NE.AND UP1, UPT, UR63, 0x3, UPT ;  /* 0x000000033f00788c */ /* 0x000fe4000bf25270 */
[----:B------:R-:W-:Y:S02]  /*1140*/  UISETP.NE.AND UP2, UPT, UR7, URZ, UP4 ;  /* 0x000000ff0700728c */ /* 0x000fe4000a745270 */
[----:B------:R-:W-:Y:S02]  /*1150*/  USEL UR11, URZ, 0x8, UP0 ;  /* 0x00000008ff0b7887 */ /* 0x000fe40008000000 */
[----:B------:R-:W-:Y:S02]  /*1160*/  UISETP.NE.AND UP0, UPT, UR7, 0x1, UPT ;  /* 0x000000010700788c */ /* 0x000fe4000bf05270 */
[----:B------:R-:W-:-:S02]  /*1170*/  USEL UR6, URZ, 0x2, UP4 ;  /* 0x00000002ff067887 */ /* 0x000fc4000a000000 */
[----:B------:R-:W-:Y:S02]  /*1180*/  USEL UR7, URZ, 0x40, UP1 ;  /* 0x00000040ff077887 */ /* 0x000fe40008800000 */
[----:B------:R-:W-:Y:S02]  /*1190*/  USEL UR10, URZ, 0x1, UP2 ;  /* 0x00000001ff0a7887 */ /* 0x000fe40009000000 */
[----:B------:R-:W-:Y:S02]  /*11a0*/  USEL UR8, UR5, 0x4, UP3 ;  /* 0x0000000405087887 */ /* 0x000fe40009800000 */
[----:B------:R-:W-:Y:S02]  /*11b0*/  USEL UR4, UR4, 0x10, UP3 ;  /* 0x0000001004047887 */ /* 0x000fe40009800000 */
[----:B------:R-:W-:Y:S02]  /*11c0*/  USEL UR9, UR7, 0x40, UP3 ;  /* 0x0000004007097887 */ /* 0x000fe40009800000 */
[----:B------:R-:W-:-:S02]  /*11d0*/  USEL UR5, UR6, 0x2, UP0 ;  /* 0x0000000206057887 */ /* 0x000fc40008000000 */
[----:B------:R-:W-:Y:S02]  /*11e0*/  UIADD3 UR4, UPT, UPT, UR4, UR8, UR10 ;  /* 0x0000000804047290 */ /* 0x000fe4000fffe00a */
[----:B------:R-:W-:Y:S02]  /*11f0*/  USEL UR13, URZ, 0x80, UP1 ;  /* 0x00000080ff0d7887 */ /* 0x000fe40008800000 */
[----:B------:R-:W-:Y:S02]  /*1200*/  USEL UR7, UR11, 0x8, UP0 ;  /* 0x000000080b077887 */ /* 0x000fe40008000000 */
[----:B------:R-:W-:Y:S02]  /*1210*/  USEL UR6, UR12, 0x20, UP0 ;  /* 0x000000200c067887 */ /* 0x000fe40008000000 */
[----:B------:R-:W-:Y:S02]  /*1220*/  UIADD3 UR4, UPT, UPT, UR5, UR9, UR4 ;  /* 0x0000000905047290 */ /* 0x000fe4000fffe004 */
[----:B------:R-:W-:-:S02]  /*1230*/  USEL UR5, UR13, 0x80, UP0 ;  /* 0x000000800d057887 */ /* 0x000fc40008000000 */
[----:B------:R-:W-:-:S04]  /*1240*/  UIADD3 UR4, UPT, UPT, UR6, UR7, UR4 ;  /* 0x0000000706047290 */ /* 0x000fc8000fffe004 */
[----:B------:R-:W-:-:S06]  /*1250*/  UIADD3 UR4, UPT, UPT, UR4, UR5, URZ ;  /* 0x0000000504047290 */ /* 0x000fcc000fffe0ff */
[----:B------:R-:W-:-:S07]  /*1260*/  MOV R2, UR4 ;  /* 0x0000000400027c02 */ /* 0x000fce0008000f00 */
.L_x_17:
[----:B------:R-:W1:Y:S01]  /*1270*/  S2UR UR36, SR_CTAID.Z ;  /* 0x00000000002479c3 */ /* 0x000e620000002700 */
[----:B------:R-:W-:Y:S02]  /*1280*/  UISETP.GE.AND UP0, UPT, UR21, 0x1, UPT ;  /* 0x000000011500788c */ /* 0x000fe4000bf06270 */
[----:B------:R-:W-:Y:S02]  /*1290*/  ULOP3.LUT UR31, UR31, 0xffff, URZ, 0xc0, !UPT ;  /* 0x0000ffff1f1f7892 */ /* 0x000fe4000f8ec0ff */
[----:B------:R-:W-:Y:S02]  /*12a0*/  ULOP3.LUT UR30, UR30, 0xffff, URZ, 0xc0, !UPT ;  /* 0x0000ffff1e1e7892 */ /* 0x000fe4000f8ec0ff */
[----:B------:R-:W-:Y:S02]  /*12b0*/  UISETP.NE.AND UP3, UPT, UR17, 0x2, UPT ;  /* 0x000000021100788c */ /* 0x000fe4000bf65270 */
[----:B------:R-:W-:Y:S02]  /*12c0*/  ULOP3.LUT UR38, UR38, 0xc00, URZ, 0xc0, !UPT ;  /* 0x00000c0026267892 */ /* 0x000fe4000f8ec0ff */
[----:B------:R-:W-:-:S02]  /*12d0*/  ULOP3.LUT UR37, UR37, 0x2000, URZ, 0xc0, !UPT ;  /* 0x0000200025257892 */ /* 0x000fc4000f8ec0ff */
[----:B------:R-:W-:Y:S02]  /*12e0*/  USHF.L.U32 UR31, UR14, UR31, URZ ;  /* 0x0000001f0e1f7299 */ /* 0x000fe400080006ff */
[----:B------:R-:W-:Y:S01]  /*12f0*/  USHF.L.U32 UR30, UR15, UR30, URZ ;  /* 0x0000001e0f1e7299 */ /* 0x000fe200080006ff */
[----:B------:R-:W-:Y:S11]  /*1300*/  BRA.U !UP0, `(.L_x_18) ;  /* 0x0000000108d47547 */ /* 0x000ff6000b800000 */
[----:B------:R-:W2:Y:S01]  /*1310*/  LDCU.128 UR12, c[0x0][0xb10] ;  /* 0x00016200ff0c77ac */ /* 0x000ea20008000c00 */
[----:B------:R-:W3:Y:S01]  /*1320*/  LDCU UR6, c[0x0][0x370] ;  /* 0x00006e00ff0677ac */ /* 0x000ee20008000800 */
[----:B------:R-:W4:Y:S01]  /*1330*/  LDCU UR5, c[0x0][0x374] ;  /* 0x00006e80ff0577ac */ /* 0x000f220008000800 */
[----:B------:R-:W1:Y:S01]  /*1340*/  LDCU UR26, c[0x0][0xb0c] ;  /* 0x00016180ff1a77ac */ /* 0x000e620008000800 */
[----:B------:R-:W1:Y:S01]  /*1350*/  LDCU UR7, c[0x0][0xb20] ;  /* 0x00016400ff0777ac */ /* 0x000e620008000800 */
[----:B------:R-:W1:Y:S01]  /*1360*/  LDCU.64 UR8, c[0x0][0xb28] ;  /* 0x00016500ff0877ac */ /* 0x000e620008000a00 */
[----:B--2---:R-:W-:Y:S02]  /*1370*/  UISETP.NE.AND UP0, UPT, UR14, 0x1, UPT ;  /* 0x000000010e00788c */ /* 0x004fe4000bf05270 */
[----:B----4-:R-:W-:Y:S02]  /*1380*/  UIMAD.WIDE.U32 UR10, UR5, UR15, URZ ;  /* 0x0000000f050a72a5 */ /* 0x010fe4000f8e00ff */
[----:B---3--:R-:W-:-:S02]  /*1390*/  UIMAD.WIDE.U32 UR22, UR6, UR12, URZ ;  /* 0x0000000c061672a5 */ /* 0x008fc4000f8e00ff */
[----:B-1----:R-:W-:Y:S02]  /*13a0*/  UISETP.NE.AND UP1, UPT, UR26, 0x1, UPT ;  /* 0x000000011a00788c */ /* 0x002fe4000bf25270 */
[----:B------:R-:W-:Y:S01]  /*13b0*/  UISETP.NE.AND UP2, UPT, UR21, 0x1, UPT ;  /* 0x000000011500788c */ /* 0x000fe2000bf45270 */
[----:B------:R-:W-:Y:S02]  /*13c0*/  UMOV UR10, UR11 ;  /* 0x0000000b000a7c82 */ /* 0x000fe40008000000 */
[----:B------:R-:W-:Y:S01]  /*13d0*/  UMOV UR22, UR23 ;  /* 0x0000001700167c82 */ /* 0x000fe20008000000 */
[----:B------:R-:W-:Y:S02]  /*13e0*/  @UP0 USHF.R.U32.HI UR5, URZ, UR7, UR10 ;  /* 0x00000007ff050299 */ /* 0x000fe4000801160a */
[----:B------:R-:W-:Y:S02]  /*13f0*/  UIMAD.WIDE.U32 UR24, UR20, UR15, URZ ;  /* 0x0000000f141872a5 */ /* 0x000fe4000f8e00ff */
[----:B------:R-:W-:-:S02]  /*1400*/  UIMAD.WIDE.U32 UR10, UR5, UR8, URZ ;  /* 0x00000008050a72a5 */ /* 0x000fc4000f8e00ff */
[----:B------:R-:W-:Y:S02]  /*1410*/  @UP1 USHF.R.U32.HI UR6, URZ, UR13, UR22 ;  /* 0x0000000dff061299 */ /* 0x000fe40008011616 */
[----:B------:R-:W-:Y:S02]  /*1420*/  UIMAD.WIDE.U32 UR18, UR16, UR12, URZ ;  /* 0x0000000c101272a5 */ /* 0x000fe4000f8e00ff */
[----:B------:R-:W-:Y:S01]  /*1430*/  UIMAD.WIDE.U32 UR22, UR6, UR8, URZ ;  /* 0x00000008061672a5 */ /* 0x000fe2000f8e00ff */
[----:B------:R-:W-:Y:S01]  /*1440*/  UMOV UR4, UR25 ;  /* 0x0000001900047c82 */ /* 0x000fe20008000000 */
[----:B------:R-:W-:Y:S01]  /*1450*/  UMOV UR10, UR11 ;  /* 0x0000000b000a7c82 */ /* 0x000fe20008000000 */
[----:B------:R-:W-:Y:S02]  /*1460*/  USHF.R.U32.HI UR4, URZ, UR7, UR4 ;  /* 0x00000007ff047299 */ /* 0x000fe40008011604 */
[----:B------:R-:W-:Y:S01]  /*1470*/  @UP2 USHF.R.U32.HI UR5, URZ, UR9, UR10 ;  /* 0x00000009ff052299 */ /* 0x000fe2000801160a */
[----:B------:R-:W-:Y:S01]  /*1480*/  UMOV UR18, UR19 ;  /* 0x0000001300127c82 */ /* 0x000fe20008000000 */
[----:B------:R-:W-:Y:S01]  /*1490*/  UMOV UR22, UR23 ;  /* 0x0000001700167c82 */ /* 0x000fe20008000000 */
[----:B------:R-:W-:-:S02]  /*14a0*/  USHF.R.U32.HI UR13, URZ, UR13, UR18 ;  /* 0x0000000dff0d7299 */ /* 0x000fc40008011612 */
[----:B------:R-:W-:Y:S02]  /*14b0*/  USEL UR4, UR20, UR4, !UP0 ;  /* 0x0000000414047287 */ /* 0x000fe4000c000000 */
[----:B------:R-:W-:Y:S02]  /*14c0*/  @UP2 USHF.R.U32.HI UR6, URZ, UR9, UR22 ;  /* 0x00000009ff062299 */ /* 0x000fe40008011616 */
[----:B------:R-:W-:Y:S02]  /*14d0*/  UIMAD UR7, UR5, UR21, URZ ;  /* 0x00000015050772a4 */ /* 0x000fe4000f8e02ff */
[----:B------:R-:W-:Y:S02]  /*14e0*/  USEL UR5, UR16, UR13, !UP1 ;  /* 0x0000000d10057287 */ /* 0x000fe4000c800000 */
[----:B------:R-:W-:Y:S02]  /*14f0*/  UIMAD UR12, UR6, UR21, URZ ;  /* 0x00000015060c72a4 */ /* 0x000fe4000f8e02ff */
[----:B------:R-:W-:-:S02]  /*1500*/  UISETP.GE.AND UP0, UPT, UR4, UR7, UPT ;  /* 0x000000070400728c */ /* 0x000fc4000bf06270 */
[----:B------:R-:W-:Y:S02]  /*1510*/  UIMAD.WIDE.U32 UR10, UR4, UR8, URZ ;  /* 0x00000008040a72a5 */ /* 0x000fe4000f8e00ff */
[----:B------:R-:W-:Y:S02]  /*1520*/  UISETP.GE.OR UP0, UPT, UR5, UR12, UP0 ;  /* 0x0000000c0500728c */ /* 0x000fe40008706670 */
[----:B------:R-:W-:Y:S02]  /*1530*/  UIMAD.WIDE.U32 UR12, UR5, UR8, URZ ;  /* 0x00000008050c72a5 */ /* 0x000fe4000f8e00ff */
[----:B------:R-:W-:Y:S01]  /*1540*/  UIADD3 UR10, UPT, UPT, -UR4, URZ, URZ ;  /* 0x000000ff040a7290 */ /* 0x000fe2000fffe1ff */
[----:B------:R-:W-:Y:S01]  /*1550*/  UMOV UR8, UR11 ;  /* 0x0000000b00087c82 */ /* 0x000fe20008000000 */
[----:B------:R-:W-:Y:S02]  /*1560*/  UIADD3 UR11, UPT, UPT, -UR5, URZ, URZ ;  /* 0x000000ff050b7290 */ /* 0x000fe4000fffe1ff */
[----:B------:R-:W-:-:S03]  /*1570*/  USHF.R.U32.HI UR8, URZ, UR9, UR8 ;  /* 0x00000009ff087299 */ /* 0x000fc60008011608 */
[----:B------:R-:W-:Y:S01]  /*1580*/  @!UP0 UMOV UR7, UR13 ;  /* 0x0000000d00078c82 */ /* 0x000fe20008000000 */
[----:B------:R-:W-:Y:S02]  /*1590*/  UIMAD UR20, UR14, UR10, UR20 ;  /* 0x0000000a0e1472a4 */ /* 0x000fe4000f8e0214 */
[----:B------:R-:W-:Y:S02]  /*15a0*/  USEL UR8, UR4, UR8, !UP2 ;  /* 0x0000000804087287 */ /* 0x000fe4000d000000 */
[----:B------:R-:W-:Y:S02]  /*15b0*/  @!UP0 USHF.R.U32.HI UR7, URZ, UR9, UR7 ;  /* 0x00000009ff078299 */ /* 0x000fe40008011607 */
[----:B------:R-:W-:Y:S02]  /*15c0*/  UIADD3 UR9, UPT, UPT, -UR8, URZ, URZ ;  /* 0x000000ff08097290 */ /* 0x000fe4000fffe1ff */
[----:B------:R-:W-:Y:S02]  /*15d0*/  @!UP0 USEL UR7, UR5, UR7, !UP2 ;  /* 0x0000000705078287 */ /* 0x000fe4000d000000 */
[----:B------:R-:W-:-:S02]  /*15e0*/  UIMAD UR9, UR21, UR9, UR4 ;  /* 0x00000009150972a4 */ /* 0x000fc4000f8e0204 */
[----:B------:R-:W-:Y:S02]  /*15f0*/  @!UP0 UIADD3 UR8, UPT, UPT, UR8, -UR7, URZ ;  /* 0x8000000708088290 */ /* 0x000fe4000fffe0ff */
[----:B------:R-:W-:Y:S02]  /*1600*/  @!UP0 UIMAD UR6, UR9, UR6, UR7 ;  /* 0x00000006090682a4 */ /* 0x000fe4000f8e0207 */
[----:B------:R-:W-:Y:S02]  /*1610*/  @!UP0 UIMAD UR4, UR8, UR21, UR5 ;  /* 0x00000015080482a4 */ /* 0x000fe4000f8e0205 */
[----:B------:R-:W-:Y:S02]  /*1620*/  UIMAD UR16, UR26, UR11, UR16 ;  /* 0x0000000b1a1072a4 */ /* 0x000fe4000f8e0210 */
[----:B------:R-:W-:Y:S01]  /*1630*/  UIMAD UR20, UR4, UR14, UR20 ;  /* 0x0000000e041472a4 */ /* 0x000fe2000f8e0214 */
[----:B------:R-:W-:Y:S02]  /*1640*/  @!UP0 UMOV UR5, UR6 ;  /* 0x0000000600058c82 */ /* 0x000fe40008000000 */
[----:B------:R-:W-:-:S12]  /*1650*/  UIMAD UR16, UR5, UR26, UR16 ;  /* 0x0000001a051072a4 */ /* 0x000fd8000f8e0210 */
.L_x_18:
[----:B------:R-:W-:-:S09]  /*1660*/  UISETP.NE.AND UP0, UPT, UR28, 0x1, UPT ;  /* 0x000000011c00788c */ /* 0x000fd2000bf05270 */
[----:B------:R-:W-:Y:S05]  /*1670*/  BRA.U UP0, `(.L_x_19) ;  /* 0x0000000100447547 */ /* 0x000fea000b800000 */
[----:B------:R-:W2:Y:S01]  /*1680*/  LDCU.128 UR8, c[0x0][0xb10] ;  /* 0x00016200ff0877ac */ /* 0x000ea20008000c00 */
[----:B------:R-:W3:Y:S01]  /*1690*/  LDCU UR12, c[0x0][0xb0c] ;  /* 0x00016180ff0c77ac */ /* 0x000ee20008000800 */
[----:B------:R-:W4:Y:S01]  /*16a0*/  LDCU UR13, c[0x0][0xb20] ;  /* 0x00016400ff0d77ac */ /* 0x000f220008000800 */
[----:B--2---:R-:W-:Y:S02]  /*16b0*/  UIMAD.WIDE.U32 UR6, UR16, UR8, URZ ;  /* 0x00000008100672a5 */ /* 0x004fe4000f8e00ff */
[----:B------:R-:W-:Y:S02]  /*16c0*/  UIMAD.WIDE.U32 UR4, UR20, UR11, URZ ;  /* 0x0000000b140472a5 */ /* 0x000fe4000f8e00ff */
[----:B---3--:R-:W-:Y:S02]  /*16d0*/  UISETP.NE.AND UP1, UPT, UR12, 0x1, UPT ;  /* 0x000000010c00788c */ /* 0x008fe4000bf25270 */
[----:B------:R-:W-:Y:S01]  /*16e0*/  UISETP.NE.AND UP0, UPT, UR10, 0x1, UPT ;  /* 0x000000010a00788c */ /* 0x000fe2000bf05270 */
[----:B------:R-:W-:-:S02]  /*16f0*/  UMOV UR6, UR7 ;  /* 0x0000000700067c82 */ /* 0x000fc40008000000 */
[----:B------:R-:W-:Y:S01]  /*1700*/  UMOV UR4, UR5 ;  /* 0x0000000500047c82 */ /* 0x000fe20008000000 */
[----:B------:R-:W-:Y:S02]  /*1710*/  USHF.R.U32.HI UR9, URZ, UR9, UR6 ;  /* 0x00000009ff097299 */ /* 0x000fe40008011606 */
[----:B----4-:R-:W-:Y:S02]  /*1720*/  USHF.R.U32.HI UR4, URZ, UR13, UR4 ;  /* 0x0000000dff047299 */ /* 0x010fe40008011604 */
[----:B------:R-:W-:Y:S02]  /*1730*/  USEL UR5, UR16, UR9, !UP1 ;  /* 0x0000000910057287 */ /* 0x000fe4000c800000 */
[----:B------:R-:W-:-:S04]  /*1740*/  USEL UR4, UR20, UR4, !UP0 ;  /* 0x0000000414047287 */ /* 0x000fc8000c000000 */
[----:B------:R-:W-:Y:S02]  /*1750*/  UIADD3 UR6, UPT, UPT, UR5, -UR4, URZ ;  /* 0x8000000405067290 */ /* 0x000fe4000fffe0ff */
[----:B------:R-:W-:Y:S02]  /*1760*/  UIADD3 UR4, UPT, UPT, -UR5, UR4, URZ ;  /* 0x0000000405047290 */ /* 0x000fe4000fffe1ff */
[----:B------:R-:W-:Y:S02]  /*1770*/  UIMAD UR20, UR6, UR10, UR20 ;  /* 0x0000000a061472a4 */ /* 0x000fe4000f8e0214 */
[----:B------:R-:W-:-:S12]  /*1780*/  UIMAD UR16, UR4, UR12, UR16 ;  /* 0x0000000c041072a4 */ /* 0x000fd8000f8e0210 */
.L_x_19:
[----:B------:R-:W-:-:S09]  /*1790*/  UISETP.EQ.U32.AND UP0, UPT, UR29, 0x1, UPT ;  /* 0x000000011d00788c */ /* 0x000fd2000bf02070 */
[----:B------:R-:W-:Y:S05]  /*17a0*/  BRA.U !UP0, `(.L_x_20) ;  /* 0x00000001080c7547 */ /* 0x000fea000b800000 */
[----:B------:R-:W-:Y:S01]  /*17b0*/  UCGABAR_WAIT ;  /* 0x0000000000007dc7 */ /* 0x000fe20008000000 */
[----:B------:R-:W-:Y:S01]  /*17c0*/  CCTL.IVALL ;  /* 0x00000000ff00798f */ /* 0x000fe20002000000 */
[----:B------:R-:W-:Y:S05]  /*17d0*/  BRA `(.L_x_21) ;  /* 0x0000000000047947 */ /* 0x000fea0003800000 */
.L_x_20:
[----:B------:R-:W-:Y:S06]  /*17e0*/  BAR.SYNC.DEFER_BLOCKING 0x0 ;  /* 0x0000000000007b1d */ /* 0x000fec0000010000 */
.L_x_21:
[----:B------:R-:W-:Y:S05]  /*17f0*/  BRA.U UP3, `(.L_x_22) ;  /* 0x0000001503187547 */ /* 0x000fea000b800000 */
[----:B------:R-:W2:Y:S01]  /*1800*/  LDCU UR6, c[0x0][0x38c] ;  /* 0x00007180ff0677ac */ /* 0x000ea20008000800 */
[----:B------:R-:W-:Y:S01]  /*1810*/  PLOP3.LUT P2, PT, PT, PT, UP5, 0x80, 0x8 ;  /* 0x000000000008781c */ /* 0x000fe20003f4f058 */
[----:B------:R-:W-:Y:S01]  /*1820*/  IMAD.MOV.U32 R12, RZ, RZ, 0x1 ;  /* 0x00000001ff0c7424 */ /* 0x000fe200078e00ff */
[----:B------:R-:W-:Y:S01]  /*1830*/  ISETP.EQ.OR P3, PT, R0, RZ, P4 ;  /* 0x000000ff0000720c */ /* 0x000fe20002762670 */
[----:B------:R-:W-:Y:S01]  /*1840*/  UISETP.NE.AND UP1, UPT, UR17, URZ, UPT ;  /* 0x000000ff1100728c */ /* 0x000fe2000bf25270 */
[----:B------:R-:W-:Y:S02]  /*1850*/  PLOP3.LUT P2, PT, P2, PT, PT, 0x8, 0x80 ;  /* 0x000000000080781c */ /* 0x000fe4000174e170 */
[----:B------:R-:W-:Y:S01]  /*1860*/  CS2R R10, SRZ ;  /* 0x00000000000a7805 */ /* 0x000fe2000001ff00 */
[----:B------:R-:W-:Y:S01]  /*1870*/  IMAD.MOV.U32 R9, RZ, RZ, RZ ;  /* 0x000000ffff097224 */ /* 0x000fe200078e00ff */
[----:B------:R-:W3:Y:S01]  /*1880*/  LDCU UR49, c[0x0][0x370] ;  /* 0x00006e00ff3177ac */ /* 0x000ee20008000800 */
[----:B------:R-:W-:Y:S01]  /*1890*/  IMAD.MOV.U32 R8, RZ, RZ, 0x1 ;  /* 0x00000001ff087424 */ /* 0x000fe200078e00ff */
[----:B------:R-:W4:Y:S01]  /*18a0*/  LDCU.64 UR46, c[0x0][0x348] ;  /* 0x00006900ff2e77ac */ /* 0x000f220008000a00 */
[----:B------:R-:W1:Y:S01]  /*18b0*/  LDCU UR48, c[0x0][0x374] ;  /* 0x00006e80ff3077ac */ /* 0x000e620008000800 */
[----:B--2---:R-:W-:-:S02]  /*18c0*/  UIADD3 UR5, UPT, UPT, UR6, 0x7f, URZ ;  /* 0x0000007f06057890 */ /* 0x004fc4000fffe0ff */
[----:B------:R-:W-:Y:S02]  /*18d0*/  UIADD3 UR56, UPT, UPT, UR6, 0xfe, URZ ;  /* 0x000000fe06387890 */ /* 0x000fe4000fffe0ff */
[----:B------:R-:W-:Y:S02]  /*18e0*/  USHF.R.S32.HI UR4, URZ, 0x1f, UR5 ;  /* 0x0000001fff047899 */ /* 0x000fe40008011405 */
[----:B------:R-:W-:Y:S02]  /*18f0*/  USEL UR40, UR40, 0x2, UP1 ;  /* 0x0000000228287887 */ /* 0x000fe40008800000 */
[----:B------:R-:W-:Y:S02]  /*1900*/  ULEA.HI UR4, UR4, UR5, URZ, 0x7 ;  /* 0x0000000504047291 */ /* 0x000fe4000f8f38ff */
[----:B------:R-:W-:Y:S02]  /*1910*/  USHF.L.U32 UR5, UR27, 0x4, URZ ;  /* 0x000000041b057899 */ /* 0x000fe400080006ff */
[----:B------:R-:W-:-:S02]  /*1920*/  USHF.R.S32.HI UR51, URZ, 0x7, UR4 ;  /* 0x00000007ff337899 */ /* 0x000fc40008011404 */
[----:B------:R-:W-:Y:S02]  /*1930*/  UIADD3 UR4, UPT, UPT, UR6, -0x1, URZ ;  /* 0xffffffff06047890 */ /* 0x000fe4000fffe0ff */
[----:B------:R-:W-:Y:S02]  /*1940*/  UISETP.LT.U32.AND UP0, UPT, UR51, 0x2, UPT ;  /* 0x000000023300788c */ /* 0x000fe4000bf01070 */
[----:B------:R-:W-:Y:S02]  /*1950*/  UISETP.GE.U32.AND UP2, UPT, UR4, -0xff, UPT ;  /* 0xffffff010400788c */ /* 0x000fe4000bf46070 */
[----:B------:R-:W-:Y:S02]  /*1960*/  USEL UR50, UR51, 0x2, UP0 ;  /* 0x0000000233327887 */ /* 0x000fe40008000000 */
[----:B------:R-:W-:Y:S02]  /*1970*/  ULOP3.LUT UR53, UR5, 0x30, URZ, 0xe2, !UPT ;  /* 0x0000003005357892 */ /* 0x000fe4000f8ee2ff */
[----:B------:R-:W-:-:S02]  /*1980*/  UIADD3 UR39, UPT, UPT, UR50, -0x1, URZ ;  /* 0xffffffff32277890 */ /* 0x000fc4000fffe0ff */
[----:B------:R-:W-:Y:S01]  /*1990*/  UIADD3 UR54, UPT, UPT, UR51, -UR50, URZ ;  /* 0x8000003233367290 */ /* 0x000fe2000fffe0ff */
[----:B------:R-:W-:Y:S02]  /*19a0*/  UMOV UR29, URZ ;  /* 0x000000ff001d7c82 */ /* 0x000fe40008000000 */
[----:B------:R-:W-:-:S04]  /*19b0*/  @UP2 UIADD3 UR39, UPT, UPT, UR50, URZ, URZ ;  /* 0x000000ff32272290 */ /* 0x000fc8000fffe0ff */
[----:B-1-34-:R-:W-:-:S12]  /*19c0*/  UIADD3 UR39, UPT, UPT, UR39, 0x1, URZ ;  /* 0x0000000127277890 */ /* 0x01afd8000fffe0ff */
.L_x_46:
[----:B------:R-:W-:Y:S01]  /*19d0*/  UISETP.NE.AND UP0, UPT, UR52, URZ, UPT ;  /* 0x000000ff3400728c */ /* 0x000fe2000bf05270 */
[----:B-1----:R-:W1:Y:S08]  /*19e0*/  S2UR UR52, SR_CgaCtaId ;  /* 0x00000000003479c3 */ /* 0x002e700000008800 */
[----:B---3--:R-:W-:Y:S05]  /*19f0*/  BRA.U UP0, `(.L_x_23) ;  /* 0x0000000100347547 */ /* 0x008fea000b800000 */
[----:B------:R-:W2:Y:S01]  /*1a00*/  S2R R0, SR_CgaCtaId ;  /* 0x0000000000007919 */ /* 0x000ea20000008800 */
[----:B------:R-:W-:Y:S02]  /*1a10*/  MOV R3, 0x400 ;  /* 0x0000040000037802 */ /* 0x000fe40000000f00 */
[----:B------:R-:W-:Y:S02]  /*1a20*/  SHF.L.U32 R2, R8, 0x1f, RZ ;  /* 0x0000001f08027819 */ /* 0x000fe400000006ff */
[----:B--2---:R-:W-:-:S05]  /*1a30*/  LEA R0, R0, R3, 0x18 ;  /* 0x0000000300007211 */ /* 0x004fca00078ec0ff */
[----:B------:R-:W-:-:S04]  /*1a40*/  IMAD R3, R9, 0x8, R0 ;  /* 0x0000000809037824 */ /* 0x000fc800078e0200 */
[----:B------:R-:W2:Y:S02]  /*1a50*/  SYNCS.PHASECHK.TRANS64.TRYWAIT P0, [R3+URZ+0xe0], R2 ;  /* 0x0000e002030075a7 */ /* 0x000ea400080011ff */
[----:B--2---:R-:W-:Y:S05]  /*1a60*/  @!P0 BRA `(.L_x_24) ;  /* 0x0000007c00e88947 */ /* 0x004fea0003800000 */
.L_x_140:
[----:B------:R-:W-:Y:S01]  /*1a70*/  VIADD R9, R9, 0x1 ;  /* 0x0000000109097836 */ /* 0x000fe20000000000 */
[----:B------:R2:W-:Y:S04]  /*1a80*/  SYNCS.ARRIVE.TRANS64.A1T0 RZ, [R3+URZ+0xd0], RZ ;  /* 0x0000d0ff03ff79a7 */ /* 0x0005e800081000ff */
[----:B------:R-:W-:-:S04]  /*1a90*/  ISETP.NE.AND P0, PT, R9, 0x2, PT ;  /* 0x000000020900780c */ /* 0x000fc80003f05270 */
[----:B------:R-:W-:Y:S02]  /*1aa0*/  SEL R9, R9, RZ, P0 ;  /* 0x000000ff09097207 */ /* 0x000fe40000000000 */
[----:B--2---:R-:W-:-:S04]  /*1ab0*/  SEL R3, RZ, 0x1, P0 ;  /* 0x00000001ff037807 */ /* 0x004fc80000000000 */
[----:B------:R-:W-:Y:S02]  /*1ac0*/  LOP3.LUT R8, R8, R3, RZ, 0x3c, !PT ;  /* 0x0000000308087212 */ /* 0x000fe400078e3cff */
.L_x_23:
[----:B------:R-:W-:Y:S01]  /*1ad0*/  UMOV UR21, 0x400 ;  /* 0x0000040000157882 */ /* 0x000fe20000000000 */
[----:B------:R-:W-:Y:S01]  /*1ae0*/  SHF.L.U32 R0, R12, 0x1f, RZ ;  /* 0x0000001f0c007819 */ /* 0x000fe200000006ff */
[----:B-1----:R-:W-:Y:S02]  /*1af0*/  ULEA UR21, UR52, UR21, 0x18 ;  /* 0x0000001534157291 */ /* 0x002fe4000f8ec0ff */
[----:B------:R-:W-:Y:S02]  /*1b00*/  UISETP.GE.U32.AND UP0, UPT, UR56, 0xff, UPT ;  /* 0x000000ff3800788c */ /* 0x000fe4000bf06070 */
[----:B------:R-:W-:Y:S02]  /*1b10*/  ULEA UR4, UR29, UR21, 0x3 ;  /* 0x000000151d047291 */ /* 0x000fe4000f8e18ff */
[----:B------:R-:W-:Y:S02]  /*1b20*/  ULEA UR19, UR20, UR55, 0x1 ;  /* 0x0000003714137291 */ /* 0x000fe4000f8e08ff */
[----:B------:R-:W-:-:S02]  /*1b30*/  ULEA UR35, UR16, UR53, 0x6 ;  /* 0x0000003510237291 */ /* 0x000fc4000f8e30ff */
[----:B------:R-:W-:Y:S01]  /*1b40*/  USHF.L.U32 UR19, UR19, 0x7, URZ ;  /* 0x0000000713137899 */ /* 0x000fe200080006ff */
[----:B------:R-:W-:Y:S02]  /*1b50*/  UMOV UR7, URZ ;  /* 0x000000ff00077c82 */ /* 0x000fe40008000000 */
[----:B------:R1:W2:Y:S01]  /*1b60*/  SYNCS.PHASECHK.TRANS64.TRYWAIT P1, [UR4+0x10], R0 ;  /* 0x00001000ff0075a7 */ /* 0x0002a20008021104 */
[----:B------:R-:W-:Y:S08]  /*1b70*/  BRA.U !UP0, `(.L_x_25) ;  /* 0x00000005080c7547 */ /* 0x000ff0000b800000 */
[----:B------:R-:W-:Y:S01]  /*1b80*/  UMOV UR13, URZ ;  /* 0x000000ff000d7c82 */ /* 0x000fe20008000000 */
[----:B------:R-:W-:-:S05]  /*1b90*/  UMOV UR5, UR29 ;  /* 0x0000001d00057c82 */ /* 0x000fca0008000000 */
.L_x_33:
[----:B------:R-:W-:Y:S01]  /*1ba0*/  ULEA UR33, UR5, UR21, 0x3 ;  /* 0x0000001505217291 */ /* 0x000fe2000f8e18ff */
[----:B--2---:R-:W-:Y:S01]  /*1bb0*/  @!P4 MOV R2, 0x14000 ;  /* 0x000140000002c802 */ /* 0x004fe20000000f00 */
[----:B--23--:R-:W-:Y:S10]  /*1bc0*/  @P1 BRA `(.L_x_26) ;  /* 0x00000000000c1947 */ /* 0x00cff40003800000 */
[----:B------:R-:W-:-:S04]  /*1bd0*/  SHF.L.U32 R3, R12, 0x1f, RZ ;  /* 0x0000001f0c037819 */ /* 0x000fc800000006ff */
[----:B------:R-:W2:Y:S02]  /*1be0*/  SYNCS.PHASECHK.TRANS64.TRYWAIT P0, [UR33+0x10], R3 ;  /* 0x00001003ff0075a7 */ /* 0x000ea40008001121 */
[----:B--2---:R-:W-:Y:S05]  /*1bf0*/  @!P0 BRA `(.L_x_27) ;  /* 0x0000007c00988947 */ /* 0x004fea0003800000 */
.L_x_26:
[----:B------:R2:W-:Y:S01]  /*1c00*/  @!P4 SYNCS.ARRIVE.TRANS64 RZ, [UR33], R2 ;  /* 0x00000002ffffc9a7 */ /* 0x0005e20008000021 */
[----:B------:R-:W-:-:S04]  /*1c10*/  ULOP3.LUT UR4, UR40, 0x2, URZ, 0xfc, !UPT ;  /* 0x0000000228047892 */ /* 0x000fc8000f8efcff */
[----:B------:R-:W-:-:S09]  /*1c20*/  UISETP.NE.AND UP0, UPT, UR4, 0x2, UPT ;  /* 0x000000020400788c */ /* 0x000fd2000bf05270 */
[----:B------:R-:W-:Y:S05]  /*1c30*/  BRA.U UP0, `(.L_x_28) ;  /* 0x0000000100047547 */ /* 0x000fea000b800000 */
[----:B------:R-:W-:Y:S05]  /*1c40*/  BPT.TRAP 0x1 ;  /* 0x000000040000795c */ /* 0x000fea0000300000 */
.L_x_28:
[----:B------:R-:W-:Y:S04]  /*1c50*/  BSSY.RECONVERGENT B0, `(.L_x_29) ;  /* 0x0000003000007945 */ /* 0x000fe80003800200 */
[----:B------:R-:W-:Y:S05]  /*1c60*/  @P3 BRA `(.L_x_30) ;  /* 0x0000000000043947 */ /* 0x000fea0003800000 */
[----:B------:R-:W-:Y:S05]  /*1c70*/  BPT.TRAP 0x1 ;  /* 0x000000040000795c */ /* 0x000fea0000300000 */
.L_x_30:
[----:B------:R-:W-:Y:S05]  /*1c80*/  BSYNC.RECONVERGENT B0 ;  /* 0x0000000000007941 */ /* 0x000fea0003800200 */
.L_x_29:
[----:B------:R-:W-:Y:S01]  /*1c90*/  UIADD3 UR4, UPT, UPT, UR5, 0x1, URZ ;  /* 0x0000000105047890 */ /* 0x000fe2000fffe0ff */
[----:B------:R-:W-:Y:S01]  /*1ca0*/  BSSY.RECONVERGENT B0, `(.L_x_31) ;  /* 0x000002b000007945 */ /* 0x000fe20003800200 */
[----:B------:R-:W-:Y:S02]  /*1cb0*/  ELECT P0, URZ, PT ;  /* 0x0000000000ff782f */ /* 0x000fe40003800000 */
[----:B------:R-:W-:-:S04]  /*1cc0*/  UISETP.NE.AND UP0, UPT, UR4, 0x2, UPT ;  /* 0x000000020400788c */ /* 0x000fc8000bf05270 */
[----:B------:R-:W-:Y:S02]  /*1cd0*/  USEL UR6, URZ, 0x1, UP0 ;  /* 0x00000001ff067887 */ /* 0x000fe40008000000 */
[----:B------:R-:W-:-:S04]  /*1ce0*/  USEL UR29, UR4, URZ, UP0 ;  /* 0x000000ff041d7287 */ /* 0x000fc80008000000 */
[----:B------:R-:W-:Y:S01]  /*1cf0*/  ULEA UR4, UR29, UR21, 0x3 ;  /* 0x000000151d047291 */ /* 0x000fe2000f8e18ff */
[----:B------:R-:W-:-:S04]  /*1d00*/  LOP3.LUT R12, R12, UR6, RZ, 0x3c, !PT ;  /* 0x000000060c0c7c12 */ /* 0x000fc8000f8e3cff */
[----:B-1----:R-:W-:-:S04]  /*1d10*/  SHF.L.U32 R0, R12, 0x1f, RZ ;  /* 0x0000001f0c007819 */ /* 0x002fc800000006ff */
[----:B------:R1:W3:Y:S01]  /*1d20*/  SYNCS.PHASECHK.TRANS64.TRYWAIT P1, [UR4+0x10], R0 ;  /* 0x00001000ff0075a7 */ /* 0x0002e20008021104 */
[----:B------:R-:W-:Y:S05]  /*1d30*/  @!P0 BRA `(.L_x_32) ;  /* 0x0000000000848947 */ /* 0x000fea0003800000 */
[----:B------:R-:W-:Y:S02]  /*1d40*/  ULEA UR24, UR5, UR38, 0xd ;  /* 0x0000002605187291 */ /* 0x000fe4000f8e68ff */
[----:B------:R-:W-:Y:S02]  /*1d50*/  ULEA UR8, UR5, UR37, 0xf ;  /* 0x0000002505087291 */ /* 0x000fe4000f8e78ff */
[----:B------:R-:W-:Y:S02]  /*1d60*/  UIADD3 UR6, UP1, UPT, UR46, 0x80, URZ ;  /* 0x000000802e067890 */ /* 0x000fe4000ff3e0ff */
[----:B------:R-:W-:Y:S02]  /*1d70*/  ULEA UR24, UR24, UR21, 0x1 ;  /* 0x0000001518187291 */ /* 0x000fe4000f8e08ff */
[----:B------:R-:W-:Y:S02]  /*1d80*/  USHF.L.U32 UR34, UR13, 0x7, URZ ;  /* 0x000000070d227899 */ /* 0x000fe400080006ff */
[----:B------:R-:W-:-:S02]  /*1d90*/  UIADD3 UR14, UP0, UPT, UR46, 0x180, URZ ;  /* 0x000001802e0e7890 */ /* 0x000fc4000ff1e0ff */
[----:B------:R-:W-:Y:S02]  /*1da0*/  ULEA UR8, UR8, UR21, 0x1 ;  /* 0x0000001508087291 */ /* 0x000fe4000f8e08ff */
[----:B------:R-:W-:Y:S02]  /*1db0*/  UIADD3.X UR7, UPT, UPT, URZ, UR47, URZ, UP1, !UPT ;  /* 0x0000002fff077290 */ /* 0x000fe40008ffe4ff */
[----:B------:R-:W-:Y:S02]  /*1dc0*/  UIADD3 UR32, UPT, UPT, UR24, 0x8800, URZ ;  /* 0x0000880018207890 */ /* 0x000fe4000fffe0ff */
[----:B------:R-:W-:Y:S02]  /*1dd0*/  UPRMT UR4, URZ, 0x5410, UR31 ;  /* 0x00005410ff047896 */ /* 0x000fe4000800001f */
[----:B------:R-:W-:Y:S02]  /*1de0*/  UIADD3 UR26, UPT, UPT, UR34, 0x40, URZ ;  /* 0x00000040221a7890 */ /* 0x000fe4000fffe0ff */
[----:B------:R-:W-:-:S02]  /*1df0*/  UIADD3 UR24, UPT, UPT, UR24, 0xa800, URZ ;  /* 0x0000a80018187890 */ /* 0x000fc4000fffe0ff */
[----:B------:R-:W-:Y:S02]  /*1e00*/  UIADD3.X UR15, UPT, UPT, URZ, UR47, URZ, UP0, !UPT ;  /* 0x0000002fff0f7290 */ /* 0x000fe400087fe4ff */
[----:B------:R-:W-:Y:S02]  /*1e10*/  UIADD3 UR16, UPT, UPT, UR8, 0x10800, URZ ;  /* 0x0001080008107890 */ /* 0x000fe4000fffe0ff */
[----:B------:R-:W-:Y:S02]  /*1e20*/  UPRMT UR22, URZ, 0x5410, UR30 ;  /* 0x00005410ff167896 */ /* 0x000fe4000800001e */
[----:B------:R-:W-:Y:S01]  /*1e30*/  UIADD3 UR8, UPT, UPT, UR8, 0x18800, URZ ;  /* 0x0001880008087890 */ /* 0x000fe2000fffe0ff */
[----:B------:R-:W-:Y:S01]  /*1e40*/  UMOV UR44, 0x0 ;  /* 0x00000000002c7882 */ /* 0x000fe20000000000 */
[----:B------:R-:W-:Y:S01]  /*1e50*/  UMOV UR45, 0x10000000 ;  /* 0x10000000002d7882 */ /* 0x000fe20000000000 */
[----:B------:R-:W-:Y:S01]  /*1e60*/  UMOV UR25, UR33 ;  /* 0x0000002100197c82 */ /* 0x000fe20008000000 */
[----:B------:R-:W-:Y:S01]  /*1e70*/  UMOV UR27, UR35 ;  /* 0x00000023001b7c82 */ /* 0x000fe20008000000 */
[----:B------:R-:W-:Y:S01]  /*1e80*/  UMOV UR28, UR36 ;  /* 0x00000024001c7c82 */ /* 0x000fe20008000000 */
[----:B------:R-:W-:Y:S01]  /*1e90*/  UMOV UR17, UR33 ;  /* 0x0000002100117c82 */ /* 0x000fe20008000000 */
[----:B------:R-:W-:Y:S01]  /*1ea0*/  UMOV UR20, UR36 ;  /* 0x0000002400147c82 */ /* 0x000fe20008000000 */
[----:B------:R-:W-:Y:S01]  /*1eb0*/  UMOV UR18, UR34 ;  /* 0x0000002200127c82 */ /* 0x000fe20008000000 */
[----:B------:R4:W-:Y:S01]  /*1ec0*/  UTMALDG.3D.MULTICAST [UR32], [UR6], UR4, desc[UR44] ;  /* 0x00002c20060073b4 */ /* 0x0009e20008011804 */
[----:B------:R-:W-:Y:S01]  /*1ed0*/  UMOV UR9, UR33 ;  /* 0x0000002100097c82 */ /* 0x000fe20008000000 */
[----:B------:R-:W-:Y:S01]  /*1ee0*/  UMOV UR11, UR19 ;  /* 0x00000013000b7c82 */ /* 0x000fe20008000000 */
[----:B------:R-:W-:Y:S01]  /*1ef0*/  UMOV UR12, UR36 ;  /* 0x00000024000c7c82 */ /* 0x000fe20008000000 */
[----:B------:R-:W-:Y:S01]  /*1f00*/  UMOV UR10, UR26 ;  /* 0x0000001a000a7c82 */ /* 0x000fe20008000000 */
[----:B------:R4:W-:Y:S01]  /*1f10*/  UTMALDG.3D.MULTICAST [UR24], [UR6], UR4, desc[UR44] ;  /* 0x00002c18060073b4 */ /* 0x0009e20008011804 */
[----:B------:R4:W-:Y:S01]  /*1f20*/  UTMALDG.3D.MULTICAST [UR16], [UR14], UR22, desc[UR44] ;  /* 0x00002c100e0073b4 */ /* 0x0009e20008011816 */
[----:B------:R4:W-:Y:S02]  /*1f30*/  UTMALDG.3D.MULTICAST [UR8], [UR14], UR22, desc[UR44] ;  /* 0x00002c080e0073b4 */ /* 0x0009e40008011816 */
[----:B----4-:R-:W-:Y:S01]  /*1f40*/  NOP ;  /* 0x0000000000007918 */ /* 0x010fe20000000000 */
.L_x_32:
[----:B------:R-:W-:Y:S05]  /*1f50*/  BSYNC.RECONVERGENT B0 ;  /* 0x0000000000007941 */ /* 0x000fea0003800200 */
.L_x_31:
[----:B------:R-:W-:Y:S01]  /*1f60*/  UIADD3 UR13, UPT, UPT, UR13, 0x1, URZ ;  /* 0x000000010d0d7890 */ /* 0x000fe2000fffe0ff */
[----:B------:R-:W-:Y:S01]  /*1f70*/  UMOV UR5, UR29 ;  /* 0x0000001d00057c82 */ /* 0x000fe20008000000 */
[----:B------:R-:W-:Y:S02]  /*1f80*/  UMOV UR7, UR39 ;  /* 0x0000002700077c82 */ /* 0x000fe40008000000 */
[----:B------:R-:W-:-:S09]  /*1f90*/  UISETP.NE.AND UP0, UPT, UR13, UR39, UPT ;  /* 0x000000270d00728c */ /* 0x000fd2000bf05270 */
[----:B------:R-:W-:Y:S05]  /*1fa0*/  BRA.U UP0, `(.L_x_33) ;  /* 0xfffffff900fc7547 */ /* 0x000fea000b83ffff */
.L_x_25:
[----:B------:R-:W-:Y:S01]  /*1fb0*/  ULEA UR4, UR29, UR21, 0x3 ;  /* 0x000000151d047291 */ /* 0x000fe2000f8e18ff */
[----:B-1----:R-:W-:Y:S01]  /*1fc0*/  SHF.L.U32 R0, R12, 0x1f, RZ ;  /* 0x0000001f0c007819 */ /* 0x002fe200000006ff */
[----:B------:R-:W-:Y:S01]  /*1fd0*/  @!P2 SYNCS.ARRIVE.TRANS64.A1T0 RZ, [UR21+0x68], RZ ;  /* 0x000068ffffffa9a7 */ /* 0x000fe20008100015 */
[----:B------:R-:W-:-:S06]  /*1fe0*/  UISETP.GT.AND UP0, UPT, UR51, UR50, UPT ;  /* 0x000000323300728c */ /* 0x000fcc000bf04270 */
[----:B--23--:R1:W2:Y:S03]  /*1ff0*/  SYNCS.PHASECHK.TRANS64.TRYWAIT P1, [UR4+0x10], R0 ;  /* 0x00001000ff0075a7 */ /* 0x00c2a60008021104 */
[----:B------:R-:W-:Y:S05]  /*2000*/  BRA.U !UP0, `(.L_x_34) ;  /* 0x0000000508087547 */ /* 0x000fea000b800000 */
[----:B------:R-:W-:Y:S01]  /*2010*/  UIADD3 UR13, UPT, UPT, UR54, UR7, URZ ;  /* 0x00000007360d7290 */ /* 0x000fe2000fffe0ff */
[----:B------:R-:W-:-:S11]  /*2020*/  UMOV UR5, UR29 ;  /* 0x0000001d00057c82 */ /* 0x000fd60008000000 */
.L_x_42:
[----:B------:R-:W-:Y:S01]  /*2030*/  ULEA UR33, UR5, UR21, 0x3 ;  /* 0x0000001505217291 */ /* 0x000fe2000f8e18ff */
[----:B--2---:R-:W-:Y:S01]  /*2040*/  @!P4 MOV R2, 0x14000 ;  /* 0x000140000002c802 */ /* 0x004fe20000000f00 */
[----:B--23--:R-:W-:Y:S10]  /*2050*/  @P1 BRA `(.L_x_35) ;  /* 0x00000000000c1947 */ /* 0x00cff40003800000 */
[----:B------:R-:W-:-:S04]  /*2060*/  SHF.L.U32 R3, R12, 0x1f, RZ ;  /* 0x0000001f0c037819 */ /* 0x000fc800000006ff */
[----:B------:R-:W2:Y:S02]  /*2070*/  SYNCS.PHASECHK.TRANS64.TRYWAIT P0, [UR33+0x10], R3 ;  /* 0x00001003ff0075a7 */ /* 0x000ea40008001121 */
[----:B--2---:R-:W-:Y:S05]  /*2080*/  @!P0 BRA `(.L_x_36) ;  /* 0x00000078008c8947 */ /* 0x004fea0003800000 */
.L_x_35:
[----:B------:R2:W-:Y:S01]  /*2090*/  @!P4 SYNCS.ARRIVE.TRANS64 RZ, [UR33], R2 ;  /* 0x00000002ffffc9a7 */ /* 0x0005e20008000021 */
[----:B------:R-:W-:-:S04]  /*20a0*/  ULOP3.LUT UR4, UR40, 0x2, URZ, 0xfc, !UPT ;  /* 0x0000000228047892 */ /* 0x000fc8000f8efcff */
[----:B------:R-:W-:-:S09]  /*20b0*/  UISETP.NE.AND UP0, UPT, UR4, 0x2, UPT ;  /* 0x000000020400788c */ /* 0x000fd2000bf05270 */
[----:B------:R-:W-:Y:S05]  /*20c0*/  BRA.U UP0, `(.L_x_37) ;  /* 0x0000000100047547 */ /* 0x000fea000b800000 */
[----:B------:R-:W-:Y:S05]  /*20d0*/  BPT.TRAP 0x1 ;  /* 0x000000040000795c */ /* 0x000fea0000300000 */
.L_x_37:
[----:B------:R-:W-:Y:S04]  /*20e0*/  BSSY.RECONVERGENT B0, `(.L_x_38) ;  /* 0x0000003000007945 */ /* 0x000fe80003800200 */
[----:B------:R-:W-:Y:S05]  /*20f0*/  @P3 BRA `(.L_x_39) ;  /* 0x0000000000043947 */ /* 0x000fea0003800000 */
[----:B------:R-:W-:Y:S05]  /*2100*/  BPT.TRAP 0x1 ;  /* 0x000000040000795c */ /* 0x000fea0000300000 */
.L_x_39:
[----:B------:R-:W-:Y:S05]  /*2110*/  BSYNC.RECONVERGENT B0 ;  /* 0x0000000000007941 */ /* 0x000fea0003800200 */
.L_x_38:
        /* <DEDUP_REMOVED lines=44> */
.L_x_41:
[----:B------:R-:W-:Y:S05]  /*23e0*/  BSYNC.RECONVERGENT B0 ;  /* 0x0000000000007941 */ /* 0x000fea0003800200 */
.L_x_40:
[----:B------:R-:W-:Y:S01]  /*23f0*/  UIADD3 UR7, UPT, UPT, UR7, 0x1, URZ ;  /* 0x0000000107077890 */ /* 0x000fe2000fffe0ff */
[----:B------:R-:W-:-:S03]  /*2400*/  UMOV UR5, UR29 ;  /* 0x0000001d00057c82 */ /* 0x000fc60008000000 */
[----:B------:R-:W-:-:S09]  /*2410*/  UISETP.NE.AND UP0, UPT, UR7, UR13, UPT ;  /* 0x0000000d0700728c */ /* 0x000fd2000bf05270 */
[----:B------:R-:W-:Y:S05]  /*2420*/  BRA.U UP0, `(.L_x_42) ;  /* 0xfffffffd00007547 */ /* 0x000fea000b83ffff */
.L_x_34:
[C---:B------:R-:W-:Y:S01]  /*2430*/  LEA R3, R11.reuse, UR21, 0x3 ;  /* 0x000000150b037c11 */ /* 0x040fe2000f8e18ff */
[----:B------:R-:W-:Y:S01]  /*2440*/  NOP ;  /* 0x0000000000007918 */ /* 0x000fe20000000000 */
[----:B-1----:R-:W-:Y:S02]  /*2450*/  SHF.L.U32 R0, R10, 0x1f, RZ ;  /* 0x0000001f0a007819 */ /* 0x002fe400000006ff */
[----:B------:R-:W-:Y:S02]  /*2460*/  LEA R5, R11, UR21, 0x4 ;  /* 0x000000150b057c11 */ /* 0x000fe4000f8e20ff */
[----:B------:R-:W1:Y:S02]  /*2470*/  SYNCS.PHASECHK.TRANS64.TRYWAIT P0, [R3+URZ+0x70], R0 ;  /* 0x00007000030075a7 */ /* 0x000e6400080011ff */
[----:B-1----:R-:W-:Y:S05]  /*2480*/  @!P0 BRA `(.L_x_43) ;  /* 0x0000007400a48947 */ /* 0x002fea0003800000 */
.L_x_143:
[----:B------:R-:W4:Y:S01]  /*2490*/  LDS.128 R4, [R5+0x100] ;  /* 0x0001000005047984 */ /* 0x000f220000000c00 */
[----:B------:R-:W-:Y:S01]  /*24a0*/  UISETP.GE.AND UP0, UPT, UR42, 0x1, UPT ;  /* 0x000000012a00788c */ /* 0x000fe2000bf06270 */
[----:B------:R-:W-:Y:S01]  /*24b0*/  @!PT LDS RZ, [RZ] ;  /* 0x00000000fffff984 */ /* 0x000fe20000000800 */
[----:B------:R-:W-:Y:S01]  /*24c0*/  @!PT LDS RZ, [RZ] ;  /* 0x00000000fffff984 */ /* 0x000fe20000000800 */
[----:B------:R-:W-:Y:S01]  /*24d0*/  @!PT LDS RZ, [RZ] ;  /* 0x00000000fffff984 */ /* 0x000fe20000000800 */
[----:B------:R-:W-:Y:S01]  /*24e0*/  @!PT LDS RZ, [RZ] ;  /* 0x00000000fffff984 */ /* 0x000fe20000000800 */
[----:B------:R1:W-:Y:S06]  /*24f0*/  MEMBAR.ALL.CTA ;  /* 0x0000000000007992 */ /* 0x0003ec0000008000 */
[----:B-1----:R-:W1:Y:S01]  /*2500*/  FENCE.VIEW.ASYNC.S ;  /* 0x00000000000073c6 */ /* 0x002e620000000000 */
[----:B----4-:R-:W-:-:S13]  /*2510*/  LOP3.LUT P0, RZ, R6, 0x1, RZ, 0xc0, !PT ;  /* 0x0000000106ff7812 */ /* 0x010fda000780c0ff */
[----:B-1----:R-:W-:Y:S01]  /*2520*/  VOTEU.ANY UP1, P0 ;  /* 0x0000000000ff7886 */ /* 0x002fe20000020100 */
[----:B------:R-:W-:-:S13]  /*2530*/  PLOP3.LUT P0, PT, PT, PT, UP1, 0x80, 0x8 ;  /* 0x000000000008781c */ /* 0x000fda0003f0f018 */
[----:B------:R-:W-:Y:S02]  /*2540*/  @P0 LOP3.LUT R0, R5, 0xffff, RZ, 0xc0, !PT ;  /* 0x0000ffff05000812 */ /* 0x000fe400078ec0ff */
[----:B--2---:R-:W-:Y:S02]  /*2550*/  @P0 MOV R2, R4 ;  /* 0x0000000400020202 */ /* 0x004fe40000000f00 */
[----:B------:R-:W-:Y:S01]  /*2560*/  @P0 R2UR UR5, R0 ;  /* 0x00000000000502ca */ /* 0x000fe200000e0000 */
[----:B------:R-:W-:Y:S01]  /*2570*/  VIADD R0, R3, 0x80 ;  /* 0x0000008003007836 */ /* 0x000fe20000000000 */
[----:B------:R-:W-:Y:S02]  /*2580*/  @P0 SHF.R.U32.HI R4, RZ, 0x10, R5 ;  /* 0x00000010ff040819 */ /* 0x000fe40000011605 */
[----:B------:R-:W-:Y:S02]  /*2590*/  @P0 R2UR UR6, R2 ;  /* 0x00000000020602ca */ /* 0x000fe400000e0000 */
[----:B------:R-:W-:-:S02]  /*25a0*/  PRMT R0, RZ, 0x654, R0 ;  /* 0x00000654ff007816 */ /* 0x000fc40000000000 */
[----:B------:R-:W-:Y:S02]  /*25b0*/  @P0 R2UR UR4, R4 ;  /* 0x00000000040402ca */ /* 0x000fe400000e0000 */
[----:B------:R1:W-:Y:S03]  /*25c0*/  SYNCS.ARRIVE.TRANS64.RED.A1T0 RZ, [R0+URZ], RZ ;  /* 0x000000ff00ff79a7 */ /* 0x0003e600081004ff */
[----:B------:R-:W-:-:S04]  /*25d0*/  @UP1 UMOV UR41, UR5 ;  /* 0x0000000500291c82 */ /* 0x000fc80008000000 */
[----:B------:R-:W-:-:S04]  /*25e0*/  @UP1 UMOV UR43, UR6 ;  /* 0x00000006002b1c82 */ /* 0x000fc80008000000 */
[----:B------:R-:W-:Y:S01]  /*25f0*/  @UP1 UMOV UR36, UR4 ;  /* 0x0000000400241c82 */ /* 0x000fe20008000000 */
[----:B------:R-:W-:Y:S05]  /*2600*/  BRA.U !UP0, `(.L_x_44) ;  /* 0x0000000108d47547 */ /* 0x000fea000b800000 */
[----:B------:R-:W2:Y:S01]  /*2610*/  LDCU.128 UR12, c[0x0][0xb10] ;  /* 0x00016200ff0c77ac */ /* 0x000ea20008000c00 */
[----:B------:R-:W4:Y:S01]  /*2620*/  LDCU UR22, c[0x0][0xb20] ;  /* 0x00016400ff1677ac */ /* 0x000f220008000800 */
[----:B------:R-:W3:Y:S01]  /*2630*/  LDCU UR20, c[0x0][0xb0c] ;  /* 0x00016180ff1477ac */ /* 0x000ee20008000800 */
[----:B------:R-:W1:Y:S01]  /*2640*/  LDCU.64 UR8, c[0x0][0xb28] ;  /* 0x00016500ff0877ac */ /* 0x000e620008000a00 */
[----:B------:R-:W-:Y:S02]  /*2650*/  UISETP.NE.AND UP3, UPT, UR42, 0x1, UPT ;  /* 0x000000012a00788c */ /* 0x000fe4000bf65270 */
[----:B--2---:R-:W-:Y:S02]  /*2660*/  UIMAD.WIDE.U32 UR6, UR48, UR15, URZ ;  /* 0x0000000f300672a5 */ /* 0x004fe4000f8e00ff */
[----:B------:R-:W-:Y:S02]  /*2670*/  UIMAD.WIDE.U32 UR4, UR49, UR12, URZ ;  /* 0x0000000c310472a5 */ /* 0x000fe4000f8e00ff */
[----:B------:R-:W-:-:S02]  /*2680*/  UISETP.NE.AND UP0, UPT, UR14, 0x1, UPT ;  /* 0x000000010e00788c */ /* 0x000fc4000bf05270 */
[----:B------:R-:W-:Y:S01]  /*2690*/  UIMAD.WIDE.U32 UR18, UR41, UR15, URZ ;  /* 0x0000000f291272a5 */ /* 0x000fe2000f8e00ff */
[----:B------:R-:W-:Y:S02]  /*26a0*/  UMOV UR6, UR7 ;  /* 0x0000000700067c82 */ /* 0x000fe40008000000 */
[----:B------:R-:W-:Y:S01]  /*26b0*/  UMOV UR4, UR5 ;  /* 0x0000000500047c82 */ /* 0x000fe20008000000 */
[----:B----4-:R-:W-:Y:S02]  /*26c0*/  USHF.R.U32.HI UR6, URZ, UR22, UR6 ;  /* 0x00000016ff067299 */ /* 0x010fe40008011606 */
[----:B---3--:R-:W-:Y:S02]  /*26d0*/  UISETP.NE.AND UP2, UPT, UR20, 0x1, UPT ;  /* 0x000000011400788c */ /* 0x008fe4000bf45270 */
[----:B------:R-:W-:Y:S02]  /*26e0*/  USHF.R.U32.HI UR4, URZ, UR13, UR4 ;  /* 0x0000000dff047299 */ /* 0x000fe40008011604 */
[----:B------:R-:W-:-:S02]  /*26f0*/  USEL UR5, UR48, UR6, !UP0 ;  /* 0x0000000630057287 */ /* 0x000fc4000c000000 */
[----:B------:R-:W-:Y:S02]  /*2700*/  USEL UR6, UR49, UR4, !UP2 ;  /* 0x0000000431067287 */ /* 0x000fe4000d000000 */
[----:B-1----:R-:W-:Y:S01]  /*2710*/  UIMAD.WIDE.U32 UR10, UR5, UR8, URZ ;  /* 0x00000008050a72a5 */ /* 0x002fe2000f8e00ff */
[----:B------:R-:W-:Y:S01]  /*2720*/  UMOV UR4, UR19 ;  /* 0x0000001300047c82 */ /* 0x000fe20008000000 */
[----:B------:R-:W-:Y:S02]  /*2730*/  UIMAD.WIDE.U32 UR16, UR43, UR12, URZ ;  /* 0x0000000c2b1072a5 */ /* 0x000fe4000f8e00ff */
[----:B------:R-:W-:-:S03]  /*2740*/  UIMAD.WIDE.U32 UR18, UR6, UR8, URZ ;  /* 0x00000008061272a5 */ /* 0x000fc6000f8e00ff */
[----:B------:R-:W-:Y:S01]  /*2750*/  UMOV UR10, UR11 ;  /* 0x0000000b000a7c82 */ /* 0x000fe20008000000 */
[----:B------:R-:W-:Y:S02]  /*2760*/  USHF.R.U32.HI UR4, URZ, UR22, UR4 ;  /* 0x00000016ff047299 */ /* 0x000fe40008011604 */
[----:B------:R-:W-:Y:S01]  /*2770*/  @UP3 USHF.R.U32.HI UR5, URZ, UR9, UR10 ;  /* 0x00000009ff053299 */ /* 0x000fe2000801160a */
[----:B------:R-:W-:Y:S01]  /*2780*/  UMOV UR16, UR17 ;  /* 0x0000001100107c82 */ /* 0x000fe20008000000 */
[----:B------:R-:W-:Y:S01]  /*2790*/  UMOV UR18, UR19 ;  /* 0x0000001300127c82 */ /* 0x000fe20008000000 */
[----:B------:R-:W-:Y:S02]  /*27a0*/  USHF.R.U32.HI UR13, URZ, UR13, UR16 ;  /* 0x0000000dff0d7299 */ /* 0x000fe40008011610 */
[----:B------:R-:W-:Y:S02]  /*27b0*/  USEL UR4, UR41, UR4, !UP0 ;  /* 0x0000000429047287 */ /* 0x000fe4000c000000 */
[----:B------:R-:W-:-:S02]  /*27c0*/  @UP3 USHF.R.U32.HI UR6, URZ, UR9, UR18 ;  /* 0x00000009ff063299 */ /* 0x000fc40008011612 */
[----:B------:R-:W-:Y:S02]  /*27d0*/  UIMAD UR7, UR42, UR5, URZ ;  /* 0x000000052a0772a4 */ /* 0x000fe4000f8e02ff */
[----:B------:R-:W-:Y:S02]  /*27e0*/  USEL UR5, UR43, UR13, !UP2 ;  /* 0x0000000d2b057287 */ /* 0x000fe4000d000000 */
[----:B------:R-:W-:Y:S02]  /*27f0*/  UIMAD UR10, UR42, UR6, URZ ;  /* 0x000000062a0a72a4 */ /* 0x000fe4000f8e02ff */
[----:B------:R-:W-:Y:S02]  /*2800*/  UISETP.GE.AND UP0, UPT, UR4, UR7, UPT ;  /* 0x000000070400728c */ /* 0x000fe4000bf06270 */
[----:B------:R-:W-:Y:S02]  /*2810*/  UIMAD.WIDE.U32 UR12, UR4, UR8, URZ ;  /* 0x00000008040c72a5 */ /* 0x000fe4000f8e00ff */
[----:B------:R-:W-:-:S02]  /*2820*/  UISETP.GE.OR UP0, UPT, UR5, UR10, UP0 ;  /* 0x0000000a0500728c */ /* 0x000fc40008706670 */
        /* <DEDUP_REMOVED lines=19> */
.L_x_44:
[----:B------:R-:W2:Y:S02]  /*2960*/  LDCU UR4, c[0x0][0xb30] ;  /* 0x00016600ff0477ac */ /* 0x000ea40008000800 */
[----:B--2---:R-:W-:-:S09]  /*2970*/  UISETP.NE.AND UP0, UPT, UR4, 0x1, UPT ;  /* 0x000000010400788c */ /* 0x004fd2000bf05270 */
[----:B------:R-:W-:Y:S05]  /*2980*/  BRA.U UP0, `(.L_x_45) ;  /* 0x0000000100447547 */ /* 0x000fea000b800000 */
[----:B------:R-:W2:Y:S01]  /*2990*/  LDCU.128 UR8, c[0x0][0xb10] ;  /* 0x00016200ff0877ac */ /* 0x000ea20008000c00 */
[----:B------:R-:W4:Y:S01]  /*29a0*/  LDCU UR12, c[0x0][0xb0c] ;  /* 0x00016180ff0c77ac */ /* 0x000f220008000800 */
[----:B------:R-:W1:Y:S01]  /*29b0*/  LDCU UR13, c[0x0][0xb20] ;  /* 0x00016400ff0d77ac */ /* 0x000e620008000800 */
[----:B--2---:R-:W-:Y:S02]  /*29c0*/  UIMAD.WIDE.U32 UR6, UR43, UR8, URZ ;  /* 0x000000082b0672a5 */ /* 0x004fe4000f8e00ff */
[----:B------:R-:W-:Y:S02]  /*29d0*/  UIMAD.WIDE.U32 UR4, UR41, UR11, URZ ;  /* 0x0000000b290472a5 */ /* 0x000fe4000f8e00ff */
[----:B----4-:R-:W-:Y:S02]  /*29e0*/  UISETP.NE.AND UP2, UPT, UR12, 0x1, UPT ;  /* 0x000000010c00788c */ /* 0x010fe4000bf45270 */
[----:B------:R-:W-:Y:S01]  /*29f0*/  UISETP.NE.AND UP0, UPT, UR10, 0x1, UPT ;  /* 0x000000010a00788c */ /* 0x000fe2000bf05270 */
[----:B------:R-:W-:-:S02]  /*2a00*/  UMOV UR6, UR7 ;  /* 0x0000000700067c82 */ /* 0x000fc40008000000 */
[----:B------:R-:W-:Y:S01]  /*2a10*/  UMOV UR4, UR5 ;  /* 0x0000000500047c82 */ /* 0x000fe20008000000 */
[----:B------:R-:W-:Y:S02]  /*2a20*/  USHF.R.U32.HI UR9, URZ, UR9, UR6 ;  /* 0x00000009ff097299 */ /* 0x000fe40008011606 */
[----:B-1----:R-:W-:Y:S02]  /*2a30*/  USHF.R.U32.HI UR4, URZ, UR13, UR4 ;  /* 0x0000000dff047299 */ /* 0x002fe40008011604 */
[----:B------:R-:W-:Y:S02]  /*2a40*/  USEL UR5, UR43, UR9, !UP2 ;  /* 0x000000092b057287 */ /* 0x000fe4000d000000 */
[----:B------:R-:W-:-:S04]  /*2a50*/  USEL UR4, UR41, UR4, !UP0 ;  /* 0x0000000429047287 */ /* 0x000fc8000c000000 */
[----:B------:R-:W-:Y:S02]  /*2a60*/  UIADD3 UR6, UPT, UPT, UR5, -UR4, URZ ;  /* 0x8000000405067290 */ /* 0x000fe4000fffe0ff */
[----:B------:R-:W-:Y:S02]  /*2a70*/  UIADD3 UR4, UPT, UPT, -UR5, UR4, URZ ;  /* 0x0000000405047290 */ /* 0x000fe4000fffe1ff */
[----:B------:R-:W-:Y:S02]  /*2a80*/  UIMAD UR41, UR6, UR10, UR41 ;  /* 0x0000000a062972a4 */ /* 0x000fe4000f8e0229 */
[----:B------:R-:W-:-:S12]  /*2a90*/  UIMAD UR43, UR4, UR12, UR43 ;  /* 0x0000000c042b72a4 */ /* 0x000fd8000f8e022b */
.L_x_45:
[----:B------:R-:W-:Y:S01]  /*2aa0*/  VIADD R11, R11, 0x1 ;  /* 0x000000010b0b7836 */ /* 0x000fe20000000000 */
[----:B------:R-:W-:Y:S01]  /*2ab0*/  R2UR UR4, R87 ;  /* 0x00000000570472ca */ /* 0x000fe200000e0000 */
[----:B------:R-:W-:Y:S01]  /*2ac0*/  UIADD3 UR20, UPT, UPT, UR41, UR63, URZ ;  /* 0x0000003f29147290 */ /* 0x000fe2000fffe0ff */
[----:B------:R-:W-:Y:S02]  /*2ad0*/  PLOP3.LUT P2, PT, PT, PT, PT, 0x80, 0x8 ;  /* 0x000000000008781c */ /* 0x000fe40003f4f070 */
[----:B------:R-:W-:-:S04]  /*2ae0*/  ISETP.NE.AND P0, PT, R11, 0x2, PT ;  /* 0x000000020b00780c */ /* 0x000fc80003f05270 */
[----:B------:R-:W-:Y:S02]  /*2af0*/  SEL R3, RZ, 0x1, P0 ;  /* 0x00000001ff037807 */ /* 0x000fe40000000000 */
[----:B------:R-:W-:Y:S02]  /*2b00*/  SEL R11, R11, RZ, P0 ;  /* 0x000000ff0b0b7207 */ /* 0x000fe40000000000 */
[----:B------:R-:W-:Y:S01]  /*2b10*/  LOP3.LUT R10, R10, R3, RZ, 0x3c, !PT ;  /* 0x000000030a0a7212 */ /* 0x000fe200078e3cff */
[----:B------:R-:W-:Y:S01]  /*2b20*/  UIADD3 UR16, UPT, UPT, UR43, UR4, URZ ;  /* 0x000000042b107290 */ /* 0x000fe2000fffe0ff */
[----:B------:R-:W-:Y:S11]  /*2b30*/  BRA.U UP1, `(.L_x_46) ;  /* 0xffffffed01a47547 */ /* 0x000ff6000b83ffff */
[----:B------:R-:W-:Y:S01]  /*2b40*/  UIADD3 UR21, UPT, UPT, UR21, 0x10, URZ ;  /* 0x0000001015157890 */ /* 0x000fe2000fffe0ff */
[----:B------:R-:W-:-:S03]  /*2b50*/  SHF.L.U32 R3, R12, 0x1f, RZ ;  /* 0x0000001f0c037819 */ /* 0x000fc600000006ff */
[----:B------:R-:W-:-:S09]  /*2b60*/  ULEA UR4, UR29, UR21, 0x3 ;  /* 0x000000151d047291 */ /* 0x000fd2000f8e18ff */
[----:B------:R-:W2:Y:S02]  /*2b70*/  SYNCS.PHASECHK.TRANS64.TRYWAIT P0, [UR4], R3 ;  /* 0x00000003ff0075a7 */ /* 0x000ea40008001104 */
[----:B--2---:R-:W-:Y:S05]  /*2b80*/  @!P0 BRA `(.L_x_47) ;  /* 0x0000006c00f88947 */ /* 0x004fea0003800000 */
.L_x_145:
[----:B------:R-:W-:-:S04]  /*2b90*/  UIADD3 UR4, UPT, UPT, UR29, 0x1, URZ ;  /* 0x000000011d047890 */ /* 0x000fc8000fffe0ff */
[----:B------:R-:W-:-:S04]  /*2ba0*/  UISETP.NE.AND UP0, UPT, UR4, 0x2, UPT ;  /* 0x000000020400788c */ /* 0x000fc8000bf05270 */
[----:B------:R-:W-:Y:S02]  /*2bb0*/  USEL UR5, URZ, 0x1, UP0 ;  /* 0x00000001ff057887 */ /* 0x000fe40008000000 */
[----:B------:R-:W-:-:S04]  /*2bc0*/  USEL UR4, UR4, URZ, UP0 ;  /* 0x000000ff04047287 */ /* 0x000fc80008000000 */
[----:B------:R-:W-:Y:S01]  /*2bd0*/  ULEA UR4, UR4, UR21, 0x3 ;  /* 0x0000001504047291 */ /* 0x000fe2000f8e18ff */
[----:B-1----:R-:W-:-:S04]  /*2be0*/  LOP3.LUT R3, R12, UR5, RZ, 0x3c, !PT ;  /* 0x000000050c037c12 */ /* 0x002fc8000f8e3cff */
[----:B------:R-:W-:Y:S01]  /*2bf0*/  SHF.L.U32 R3, R3, 0x1f, RZ ;  /* 0x0000001f03037819 */ /* 0x000fe200000006ff */
[----:B------:R-:W-:-:S07]  /*2c00*/  IMAD.U32 R0, RZ, RZ, UR4 ;  /* 0x00000004ff007e24 */ /* 0x000fce000f8e00ff */
.L_x_48:
[----:B-1----:R1:W2:Y:S02]  /*2c10*/  SYNCS.PHASECHK.TRANS64.TRYWAIT P0, [R0+URZ], R3 ;  /* 0x00000003000075a7 */ /* 0x0022a400080011ff */
[----:B--2---:R-:W-:Y:S05]  /*2c20*/  @!P0 NANOSLEEP.SYNCS 0x989680 ;  /* 0x009896800000895d */ /* 0x004fea0003900000 */
[----:B------:R-:W2:Y:S02]  /*2c30*/  @!P0 SYNCS.PHASECHK.TRANS64 P0, [R0+URZ], R3 ;  /* 0x00000003000085a7 */ /* 0x000ea400080010ff */
[----:B--2---:R-:W-:Y:S05]  /*2c40*/  @P0 EXIT ;  /* 0x000000000000094d */ /* 0x004fea0003800000 */
[----:B------:R-:W-:Y:S05]  /*2c50*/  BRA `(.L_x_48) ;  /* 0xfffffffc00ec7947 */ /* 0x000fea000383ffff */
.L_x_22:
[----:B------:R-:W-:-:S04]  /*2c60*/  UISETP.NE.AND UP0, UPT, UR52, URZ, UPT ;  /* 0x000000ff3400728c */ /* 0x000fc8000bf05270 */
[----:B------:R-:W-:-:S09]  /*2c70*/  UISETP.NE.OR UP0, UPT, UR17, 0x1, UP0 ;  /* 0x000000011100788c */ /* 0x000fd20008705670 */
[----:B------:R-:W-:Y:S05]  /*2c80*/  BRA.U UP0, `(.L_x_49) ;  /* 0x0000000500487547 */ /* 0x000fea000b800000 */
[----:B------:R-:W-:Y:S01]  /*2c90*/  ISETP.GE.U32.AND P2, PT, R0, 0x8, PT ;  /* 0x000000080000780c */ /* 0x000fe20003f46070 */
[----:B------:R-:W-:Y:S01]  /*2ca0*/  IMAD.MOV.U32 R12, RZ, RZ, 0x1 ;  /* 0x00000001ff0c7424 */ /* 0x000fe200078e00ff */
[----:B------:R-:W-:Y:S02]  /*2cb0*/  CS2R R10, SRZ ;  /* 0x00000000000a7805 */ /* 0x000fe4000001ff00 */
[----:B------:R-:W-:Y:S01]  /*2cc0*/  CS2R R8, SRZ ;  /* 0x0000000000087805 */ /* 0x000fe2000001ff00 */
[----:B------:R-:W-:Y:S01]  /*2cd0*/  UMOV UR6, 0x400 ;  /* 0x0000040000067882 */ /* 0x000fe20000000000 */
[----:B------:R-:W-:Y:S01]  /*2ce0*/  UMOV UR5, URZ ;  /* 0x000000ff00057c82 */ /* 0x000fe20008000000 */
[----:B------:R-:W-:-:S12]  /*2cf0*/  ULEA UR6, UR52, UR6, 0x18 ;  /* 0x0000000634067291 */ /* 0x000fd8000f8ec0ff */
.L_x_53:
[----:B------:R-:W-:Y:S02]  /*2d00*/  LEA R2, R8, UR6, 0x3 ;  /* 0x0000000608027c11 */ /* 0x000fe4000f8e18ff */
[----:B------:R-:W-:-:S03]  /*2d10*/  SHF.L.U32 R5, R9, 0x1f, RZ ;  /* 0x0000001f09057819 */ /* 0x000fc600000006ff */
[----:B------:R-:W-:Y:S01]  /*2d20*/  VIADD R4, R2, 0xe0 ;  /* 0x000000e002047836 */ /* 0x000fe20000000000 */
[----:B------:R-:W2:Y:S02]  /*2d30*/  SYNCS.PHASECHK.TRANS64.TRYWAIT P0, [R2+URZ+0xd0], R5 ;  /* 0x0000d005020075a7 */ /* 0x000ea400080011ff */
[----:B--2---:R-:W-:Y:S05]  /*2d40*/  @!P0 BRA `(.L_x_50) ;  /* 0x0000006c00a08947 */ /* 0x004fea0003800000 */
.L_x_146:
[----:B------:R-:W-:Y:S01]  /*2d50*/  ULEA UR4, UR5, UR6, 0x3 ;  /* 0x0000000605047291 */ /* 0x000fe2000f8e18ff */
[----:B------:R-:W-:Y:S02]  /*2d60*/  PRMT R4, RZ, 0x654, R4 ;  /* 0x00000654ff047816 */ /* 0x000fe40000000004 */
[----:B--2---:R-:W-:Y:S01]  /*2d70*/  SHF.L.U32 R5, R12, 0x1f, RZ ;  /* 0x0000001f0c057819 */ /* 0x004fe200000006ff */
[----:B------:R-:W-:Y:S01]  /*2d80*/  UIADD3 UR7, UPT, UPT, UR4, 0x70, URZ ;  /* 0x0000007004077890 */ /* 0x000fe2000fffe0ff */
[----:B------:R2:W-:Y:S05]  /*2d90*/  SYNCS.ARRIVE.TRANS64.RED.A1T0 RZ, [R4+URZ], RZ ;  /* 0x000000ff04ff79a7 */ /* 0x0005ea00081004ff */
[----:B------:R-:W-:Y:S01]  /*2da0*/  IMAD.U32 R7, RZ, RZ, UR7 ;  /* 0x00000007ff077e24 */ /* 0x000fe2000f8e00ff */
[----:B------:R-:W3:Y:S04]  /*2db0*/  SYNCS.PHASECHK.TRANS64.TRYWAIT P0, [UR4+0x80], R5 ;  /* 0x00008005ff0075a7 */ /* 0x000ee80008001104 */
[----:B------:R-:W-:Y:S01]  /*2dc0*/  PRMT R6, R0, 0x654, R7 ;  /* 0x0000065400067816 */ /* 0x000fe20000000007 */
[----:B--2---:R-:W-:Y:S01]  /*2dd0*/  @!P2 IMAD.MOV.U32 R4, RZ, RZ, 0x10 ;  /* 0x00000010ff04a424 */ /* 0x004fe200078e00ff */
[----:B---3--:R-:W-:Y:S06]  /*2de0*/  @!P0 BRA `(.L_x_51) ;  /* 0x0000006c008c8947 */ /* 0x008fec0003800000 */
.L_x_148:
[----:B------:R-:W-:Y:S01]  /*2df0*/  ULEA UR8, UR5, UR6, 0x4 ;  /* 0x0000000605087291 */ /* 0x000fe2000f8e20ff */
[----:B------:R-:W-:Y:S01]  /*2e00*/  SEL R3, R6, R3, !P2 ;  /* 0x0000000306037207 */ /* 0x000fe20005000000 */
[----:B------:R-:W-:Y:S01]  /*2e10*/  UIADD3 UR9, UPT, UPT, UR4, 0x70, URZ ;  /* 0x0000007004097890 */ /* 0x000fe2000fffe0ff */
[----:B--2---:R-:W-:Y:S01]  /*2e20*/  LEA R2, R11, UR6, 0x3 ;  /* 0x000000060b027c11 */ /* 0x004fe2000f8e18ff */
[----:B------:R-:W-:Y:S01]  /*2e30*/  UIADD3 UR8, UPT, UPT, UR8, 0x100, URZ ;  /* 0x0000010008087890 */ /* 0x000fe2000fffe0ff */
[----:B------:R-:W-:Y:S01]  /*2e40*/  SHF.L.U32 R5, R10, 0x1f, RZ ;  /* 0x0000001f0a057819 */ /* 0x000fe200000006ff */
[----:B------:R2:W-:Y:S01]  /*2e50*/  @!P2 SYNCS.ARRIVE.TRANS64.RED RZ, [R3+URZ], R4 ;  /* 0x0000000403ffa9a7 */ /* 0x0005e200080004ff */
[----:B------:R-:W-:Y:S01]  /*2e60*/  UIADD3 UR4, UPT, UPT, UR5, 0x1, URZ ;  /* 0x0000000105047890 */ /* 0x000fe2000fffe0ff */
[----:B------:R-:W-:-:S03]  /*2e70*/  VIADD R8, R8, 0x1 ;  /* 0x0000000108087836 */ /* 0x000fc60000000000 */
[----:B------:R-:W-:Y:S02]  /*2e80*/  UISETP.NE.AND UP0, UPT, UR4, 0x2, UPT ;  /* 0x000000020400788c */ /* 0x000fe4000bf05270 */
[----:B------:R-:W-:Y:S06]  /*2e90*/  UGETNEXTWORKID.BROADCAST [UR8], [UR9] ;  /* 0x00000000080073ca */ /* 0x000fec0008000100 */
[----:B------:R-:W-:Y:S01]  /*2ea0*/  USEL UR7, URZ, 0x1, UP0 ;  /* 0x00000001ff077887 */ /* 0x000fe20008000000 */
[----:B------:R-:W-:Y:S01]  /*2eb0*/  ISETP.NE.AND P0, PT, R8, 0x2, PT ;  /* 0x000000020800780c */ /* 0x000fe20003f05270 */
[----:B------:R-:W-:Y:S01]  /*2ec0*/  USEL UR5, UR4, URZ, UP0 ;  /* 0x000000ff04057287 */ /* 0x000fe20008000000 */
[----:B------:R-:W3:Y:S03]  /*2ed0*/  SYNCS.PHASECHK.TRANS64.TRYWAIT P1, [R2+URZ+0x70], R5 ;  /* 0x00007005020075a7 */ /* 0x000ee600080211ff */
[----:B------:R-:W-:Y:S01]  /*2ee0*/  LOP3.LUT R12, R12, UR7, RZ, 0x3c, !PT ;  /* 0x000000070c0c7c12 */ /* 0x000fe2000f8e3cff */
[----:B--23--:R-:W-:Y:S07]  /*2ef0*/  @!P1 BRA `(.L_x_52) ;  /* 0x0000006c00609947 */ /* 0x00cfee0003800000 */
.L_x_149:
[C---:B------:R-:W-:Y:S01]  /*2f00*/  LEA R4, R11.reuse, UR6, 0x4 ;  /* 0x000000060b047c11 */ /* 0x040fe2000f8e20ff */
[----:B--2---:R-:W-:Y:S01]  /*2f10*/  VIADD R2, R2, 0x80 ;  /* 0x0000008002027836 */ /* 0x004fe20000000000 */
[----:B------:R-:W-:Y:S01]  /*2f20*/  SEL R8, R8, RZ, P0 ;  /* 0x000000ff08087207 */ /* 0x000fe20000000000 */
[----:B------:R-:W-:-:S03]  /*2f30*/  VIADD R11, R11, 0x1 ;  /* 0x000000010b0b7836 */ /* 0x000fc60000000000 */
[----:B------:R-:W2:Y:S01]  /*2f40*/  LDS.128 R4, [R4+0x100] ;  /* 0x0001000004047984 */ /* 0x000ea20000000c00 */
[----:B------:R-:W-:Y:S02]  /*2f50*/  PRMT R2, RZ, 0x654, R2 ;  /* 0x00000654ff027816 */ /* 0x000fe40000000002 */
[C---:B------:R-:W-:Y:S01]  /*2f60*/  ISETP.NE.AND P1, PT, R11.reuse, 0x2, PT ;  /* 0x000000020b00780c */ /* 0x040fe20003f25270 */
[----:B------:R-:W-:Y:S01]  /*2f70*/  @!PT LDS RZ, [RZ] ;  /* 0x00000000fffff984 */ /* 0x000fe20000000800 */
[----:B------:R-:W-:Y:S01]  /*2f80*/  @!PT LDS RZ, [RZ] ;  /* 0x00000000fffff984 */ /* 0x000fe20000000800 */
[----:B------:R-:W-:Y:S01]  /*2f90*/  @!PT LDS RZ, [RZ] ;  /* 0x00000000fffff984 */ /* 0x000fe20000000800 */
[----:B------:R-:W-:Y:S01]  /*2fa0*/  @!PT LDS RZ, [RZ] ;  /* 0x00000000fffff984 */ /* 0x000fe20000000800 */
[----:B------:R3:W-:Y:S06]  /*2fb0*/  MEMBAR.ALL.CTA ;  /* 0x0000000000007992 */ /* 0x0007ec0000008000 */
[----:B---3--:R-:W3:Y:S01]  /*2fc0*/  FENCE.VIEW.ASYNC.S ;  /* 0x00000000000073c6 */ /* 0x008ee20000000000 */
[----:B------:R-:W-:Y:S01]  /*2fd0*/  SEL R11, R11, RZ, P1 ;  /* 0x000000ff0b0b7207 */ /* 0x000fe20000800000 */
[----:B---3--:R3:W-:Y:S01]  /*2fe0*/  SYNCS.ARRIVE.TRANS64.RED.A1T0 RZ, [R2+URZ], RZ ;  /* 0x000000ff02ff79a7 */ /* 0x0087e200081004ff */
[----:B--2---:R-:W-:-:S02]  /*2ff0*/  LOP3.LUT P3, RZ, R6, 0x1, RZ, 0xc0, !PT ;  /* 0x0000000106ff7812 */ /* 0x004fc4000786c0ff */
[----:B------:R-:W-:-:S04]  /*3000*/  SEL R5, RZ, 0x1, P1 ;  /* 0x00000001ff057807 */ /* 0x000fc80000800000 */
[----:B------:R-:W-:Y:S02]  /*3010*/  LOP3.LUT R10, R10, R5, RZ, 0x3c, !PT ;  /* 0x000000050a0a7212 */ /* 0x000fe400078e3cff */
[----:B---3--:R-:W-:-:S04]  /*3020*/  SEL R2, RZ, 0x1, P0 ;  /* 0x00000001ff027807 */ /* 0x008fc80000000000 */
[----:B------:R-:W-:Y:S01]  /*3030*/  LOP3.LUT R9, R9, R2, RZ, 0x3c, !PT ;  /* 0x0000000209097212 */ /* 0x000fe200078e3cff */
[----:B------:R-:W-:Y:S06]  /*3040*/  @P3 BRA `(.L_x_53) ;  /* 0xfffffffc002c3947 */ /* 0x000fec000383ffff */
[----:B------:R-:W-:Y:S01]  /*3050*/  ULEA UR4, UR5, UR6, 0x3 ;  /* 0x0000000605047291 */ /* 0x000fe2000f8e18ff */
[----:B------:R-:W-:-:S08]  /*3060*/  SHF.L.U32 R3, R12, 0x1f, RZ ;  /* 0x0000001f0c037819 */ /* 0x000fd000000006ff */
[----:B------:R-:W2:Y:S02]  /*3070*/  SYNCS.PHASECHK.TRANS64 P0, [UR4+0x80], R3 ;  /* 0x00008003ff0075a7 */ /* 0x000ea40008001004 */
[----:B--2---:R-:W-:Y:S05]  /*3080*/  @P0 BRA `(.L_x_54) ;  /* 0x0000000000080947 */ /* 0x004fea0003800000 */
[----:B------:R-:W2:Y:S02]  /*3090*/  SYNCS.PHASECHK.TRANS64.TRYWAIT P0, [UR4+0x80], R3 ;  /* 0x00008003ff0075a7 */ /* 0x000ea40008001104 */
[----:B--2---:R-:W-:Y:S05]  /*30a0*/  @!P0 BRA `(.L_x_55) ;  /* 0x0000006c00088947 */ /* 0x004fea0003800000 */
.L_x_54:
[----:B------:R-:W-:-:S04]  /*30b0*/  UIADD3 UR7, UPT, UPT, UR5, 0x1, URZ ;  /* 0x0000000105077890 */ /* 0x000fc8000fffe0ff */
[----:B------:R-:W-:-:S04]  /*30c0*/  UISETP.NE.AND UP0, UPT, UR7, 0x2, UPT ;  /* 0x000000020700788c */ /* 0x000fc8000bf05270 */
[----:B------:R-:W-:Y:S02]  /*30d0*/  USEL UR8, URZ, 0x1, UP0 ;  /* 0x00000001ff087887 */ /* 0x000fe40008000000 */
[----:B------:R-:W-:-:S04]  /*30e0*/  USEL UR7, UR7, URZ, UP0 ;  /* 0x000000ff07077287 */ /* 0x000fc80008000000 */
[----:B------:R-:W-:Y:S01]  /*30f0*/  ULEA UR7, UR7, UR6, 0x3 ;  /* 0x0000000607077291 */ /* 0x000fe2000f8e18ff */
[----:B--2---:R-:W-:-:S04]  /*3100*/  LOP3.LUT R3, R12, UR8, RZ, 0x3c, !PT ;  /* 0x000000080c037c12 */ /* 0x004fc8000f8e3cff */
[----:B------:R-:W-:-:S04]  /*3110*/  SHF.L.U32 R0, R3, 0x1f, RZ ;  /* 0x0000001f03007819 */ /* 0x000fc800000006ff */
[----:B------:R-:W2:Y:S02]  /*3120*/  SYNCS.PHASECHK.TRANS64 P0, [UR7+0x80], R0 ;  /* 0x00008000ff0075a7 */ /* 0x000ea40008001007 */
[----:B-12---:R-:W-:Y:S05]  /*3130*/  @P0 EXIT ;  /* 0x000000000000094d */ /* 0x006fea0003800000 */
[----:B------:R-:W-:Y:S02]  /*3140*/  SHF.L.U32 R3, R3, 0x1f, RZ ;  /* 0x0000001f03037819 */ /* 0x000fe400000006ff */
[----:B------:R-:W-:-:S07]  /*3150*/  MOV R0, UR7 ;  /* 0x0000000700007c02 */ /* 0x000fce0008000f00 */
.L_x_56:
[----:B-1----:R1:W2:Y:S02]  /*3160*/  SYNCS.PHASECHK.TRANS64.TRYWAIT P0, [R0+URZ+0x80], R3 ;  /* 0x00008003000075a7 */ /* 0x0022a400080011ff */
[----:B--2---:R-:W-:Y:S05]  /*3170*/  @!P0 NANOSLEEP.SYNCS 0x989680 ;  /* 0x009896800000895d */ /* 0x004fea0003900000 */
[----:B------:R-:W2:Y:S02]  /*3180*/  @!P0 SYNCS.PHASECHK.TRANS64 P0, [R0+URZ+0x80], R3 ;  /* 0x00008003000085a7 */ /* 0x000ea400080010ff */
[----:B--2---:R-:W-:Y:S05]  /*3190*/  @P0 EXIT ;  /* 0x000000000000094d */ /* 0x004fea0003800000 */
[----:B------:R-:W-:Y:S05]  /*31a0*/  BRA `(.L_x_56) ;  /* 0xfffffffc00ec7947 */ /* 0x000fea000383ffff */
.L_x_49:
[----:B------:R-:W-:Y:S05]  /*31b0*/  BRA.U UP6, `(.L_x_57) ;  /* 0x0000001106447547 */ /* 0x000fea000b800000 */
[----:B------:R-:W-:Y:S01]  /*31c0*/  UMOV UR4, 0x40 ;  /* 0x0000004000047882 */ /* 0x000fe20000000000 */
[----:B------:R-:W-:Y:S01]  /*31d0*/  NOP ;  /* 0x0000000000007918 */ /* 0x000fe20000000000 */
[----:B------:R-:W-:Y:S01]  /*31e0*/  ULEA UR5, UR52, UR4, 0x18 ;  /* 0x0000000434057291 */ /* 0x000fe2000f8ec0ff */
[----:B------:R-:W-:Y:S02]  /*31f0*/  UMOV UR6, 0x400 ;  /* 0x0000040000067882 */ /* 0x000fe40000000000 */
[----:B------:R-:W-:-:S06]  /*3200*/  ULEA UR6, UR52, UR6, 0x18 ;  /* 0x0000000634067291 */ /* 0x000fcc000f8ec0ff */
[----:B------:R-:W2:Y:S02]  /*3210*/  LDS.U8 R0, [UR5+0x1c] ;  /* 0x00001c05ff007984 */ /* 0x000ea40008000000 */
[----:B--2---:R-:W-:-:S13]  /*3220*/  ISETP.NE.AND P0, PT, R0, RZ, PT ;  /* 0x000000ff0000720c */ /* 0x004fda0003f05270 */
[----:B------:R-:W-:Y:S05]  /*3230*/  @P0 BRA `(.L_x_58) ;  /* 0x0000000000580947 */ /* 0x000fea0003800000 */
[----:B------:R-:W-:-:S13]  /*3240*/  ELECT P0, URZ, PT ;  /* 0x0000000000ff782f */ /* 0x000fda0003800000 */
[----:B------:R-:W-:Y:S05]  /*3250*/  @!P0 BRA `(.L_x_59) ;  /* 0x0000000000608947 */ /* 0x000fea0003800000 */
[----:B------:R-:W-:Y:S01]  /*3260*/  UMOV UR4, 0x10 ;  /* 0x0000001000047882 */ /* 0x000fe20000000000 */
[----:B------:R-:W-:Y:S01]  /*3270*/  HFMA2 R0, -RZ, RZ, 0, 5.9604644775390625e-08 ;  /* 0x00000001ff007431 */ /* 0x000fe200000001ff */
[----:B------:R-:W-:-:S03]  /*3280*/  MOV R3, 0xffff ;  /* 0x0000ffff00037802 */ /* 0x000fc60000000f00 */
[----:B------:R-:W-:Y:S04]  /*3290*/  DEPBAR.LE SB2, 0x36 ;  /* 0x0000ad800000791a */ /* 0x000fe80000000000 */
[----:B------:R-:W2:Y:S02]  /*32a0*/  UTCATOMSWS.FIND_AND_SET.ALIGN UP0, UR4, UR4 ;  /* 0x00000004000475e3 */ /* 0x000ea40008000800 */
[----:B--2---:R-:W-:Y:S01]  /*32b0*/  MOV R4, UR4 ;  /* 0x0000000400047c02 */ /* 0x004fe20008000f00 */
[----:B------:R-:W-:Y:S06]  /*32c0*/  BRA.U UP0, `(.L_x_60) ;  /* 0x0000000100187547 */ /* 0x000fec000b800000 */
.L_x_61:
[----:B------:R-:W-:Y:S05]  /*32d0*/  NANOSLEEP 0x64 ;  /* 0x000000640000795d */ /* 0x000fea0003800000 */
[----:B------:R-:W-:-:S05]  /*32e0*/  UMOV UR4, 0x10 ;  /* 0x0000001000047882 */ /* 0x000fca0000000000 */
[----:B------:R-:W-:Y:S04]  /*32f0*/  DEPBAR.LE SB2, 0x36 ;  /* 0x0000ad800000791a */ /* 0x000fe80000000000 */
[----:B------:R-:W2:Y:S02]  /*3300*/  UTCATOMSWS.FIND_AND_SET.ALIGN UP0, UR4, UR4 ;  /* 0x00000004000475e3 */ /* 0x000ea40008000800 */
[----:B--2---:R-:W-:Y:S01]  /*3310*/  MOV R4, UR4 ;  /* 0x0000000400047c02 */ /* 0x004fe20008000f00 */
[----:B------:R-:W-:Y:S05]  /*3320*/  BRA.U !UP0, `(.L_x_61) ;  /* 0xfffffffd08e87547 */ /* 0x000fea000b83ffff */
.L_x_60:
[-C--:B------:R-:W-:Y:S02]  /*3330*/  SHF.L.U32 R3, R3, R4.reuse, RZ ;  /* 0x0000000403037219 */ /* 0x080fe400000006ff */
[----:B------:R-:W-:Y:S01]  /*3340*/  SHF.L.U32 R0, R0, R4, RZ ;  /* 0x0000000400007219 */ /* 0x000fe200000006ff */
[----:B------:R-:W-:Y:S02]  /*3350*/  IMAD.SHL.U32 R4, R4, 0x20, RZ ;  /* 0x0000002004047824 */ /* 0x000fe400078e00ff */
[----:B------:R2:W-:Y:S04]  /*3360*/  ATOMS.OR RZ, [UR5+0x14], R3 ;  /* 0x00001403ffff798c */ /* 0x0005e8000b000005 */
[----:B------:R2:W-:Y:S04]  /*3370*/  ATOMS.OR RZ, [UR5+0x18], R0 ;  /* 0x00001800ffff798c */ /* 0x0005e8000b000005 */
[----:B------:R2:W-:Y:S01]  /*3380*/  STS [UR6+0x120], R4 ;  /* 0x00012004ff007988 */ /* 0x0005e20008000806 */
[----:B------:R-:W-:Y:S05]  /*3390*/  BRA `(.L_x_59) ;  /* 0x0000000000107947 */ /* 0x000fea0003800000 */
.L_x_58:
[----:B------:R-:W-:Y:S02]  /*33a0*/  MOV R0, 0xffffffff ;  /* 0xffffffff00007802 */ /* 0x000fe40000000f00 */
[----:B------:R-:W-:-:S03]  /*33b0*/  MOV R4, 0x33e0 ;  /* 0x000033e000047802 */ /* 0x000fc60000000f00 */
[----:B------:R2:W-:Y:S04]  /*33c0*/  STS [UR6+0x120], R0 ;  /* 0x00012000ff007988 */ /* 0x0005e80008000806 */
[----:B-12--5:R-:W-:Y:S05]  /*33d0*/  CALL.REL.NOINC `($__internal_1_$__cuda_sm10x_tcgen05_guardrail_trap_phase_invalid_during_alloc) ;  /* 0x0000007000547944 */ /* 0x026fea0003c00000 */
.L_x_59:
[----:B------:R-:W-:Y:S05]  /*33e0*/  WARPSYNC.ALL ;  /* 0x0000000000007948 */ /* 0x000fea0003800000 */
[----:B------:R-:W3:Y:S01]  /*33f0*/  S2UR UR4, SR_CgaCtaId ;  /* 0x00000000000479c3 */ /* 0x000ee20000008800 */
[----:B------:R-:W-:Y:S01]  /*3400*/  UMOV UR41, 0x400 ;  /* 0x0000040000297882 */ /* 0x000fe20000000000 */
[----:B------:R-:W-:-:S06]  /*3410*/  NOP ;  /* 0x0000000000007918 */ /* 0x000fcc0000000000 */
[----:B------:R-:W-:Y:S06]  /*3420*/  BAR.ARV 0x6, 0xa0 ;  /* 0x0182800000007b1d */ /* 0x000fec0000002000 */
[----:B------:R-:W4:Y:S01]  /*3430*/  LDCU UR6, c[0x0][0x38c] ;  /* 0x00007180ff0677ac */ /* 0x000f220008000800 */
[----:B------:R-:W-:Y:S01]  /*3440*/  LOP3.LUT R2, R2, 0xffff, RZ, 0xc0, !PT ;  /* 0x0000ffff02027812 */ /* 0x000fe200078ec0ff */
[----:B------:R-:W-:Y:S01]  /*3450*/  IMAD.MOV.U32 R11, RZ, RZ, 0x1 ;  /* 0x00000001ff0b7424 */ /* 0x000fe200078e00ff */
[----:B------:R-:W-:Y:S01]  /*3460*/  CS2R R8, SRZ ;  /* 0x0000000000087805 */ /* 0x000fe2000001ff00 */
[----:B------:R-:W1:Y:S01]  /*3470*/  LDCU UR7, c[0x0][0x38c] ;  /* 0x00007180ff0777ac */ /* 0x000e620008000800 */
[----:B------:R-:W-:Y:S01]  /*3480*/  R2UR UR42, R2 ;  /* 0x00000000022a72ca */ /* 0x000fe200000e0000 */
[----:B------:R-:W-:Y:S01]  /*3490*/  IMAD.MOV.U32 R10, RZ, RZ, RZ ;  /* 0x000000ffff0a7224 */ /* 0x000fe200078e00ff */
[----:B------:R-:W-:Y:S01]  /*34a0*/  UMOV UR45, URZ ;  /* 0x000000ff002d7c82 */ /* 0x000fe20008000000 */
[----:B------:R-:W-:Y:S01]  /*34b0*/  UMOV UR39, URZ ;  /* 0x000000ff00277c82 */ /* 0x000fe20008000000 */
[----:B---3--:R-:W-:Y:S01]  /*34c0*/  ULEA UR41, UR4, UR41, 0x18 ;  /* 0x0000002904297291 */ /* 0x008fe2000f8ec0ff */
[----:B------:R-:W-:Y:S01]  /*34d0*/  UMOV UR62, 0x0 ;  /* 0x00000000003e7882 */ /* 0x000fe20000000000 */
[----:B------:R-:W-:-:S02]  /*34e0*/  UMOV UR63, 0x4400010 ;  /* 0x04400010003f7882 */ /* 0x000fc40000000000 */
[----:B------:R-:W-:Y:S02]  /*34f0*/  UIADD3 UR5, UPT, UPT, UR41, 0x8800, URZ ;  /* 0x0000880029057890 */ /* 0x000fe4000fffe0ff */
[----:B------:R-:W-:Y:S02]  /*3500*/  UIADD3 UR4, UPT, UPT, UR41, 0x10800, URZ ;  /* 0x0001080029047890 */ /* 0x000fe4000fffe0ff */
[----:B----4-:R-:W-:Y:S01]  /*3510*/  UIADD3 UR6, UPT, UPT, UR6, 0x7f, URZ ;  /* 0x0000007f06067890 */ /* 0x010fe2000fffe0ff */
[----:B--2---:R-:W2:Y:S01]  /*3520*/  LDS R0, [UR41+0x120] ;  /* 0x00012029ff007984 */ /* 0x004ea20008000800 */
[----:B------:R-:W-:Y:S02]  /*3530*/  USHF.R.U32.HI UR5, URZ, 0x4, UR5 ;  /* 0x00000004ff057899 */ /* 0x000fe40008011605 */
[----:B------:R-:W-:Y:S02]  /*3540*/  USHF.R.S32.HI UR47, URZ, 0x1f, UR6 ;  /* 0x0000001fff2f7899 */ /* 0x000fe40008011406 */
[----:B------:R-:W-:-:S02]  /*3550*/  USHF.R.U32.HI UR4, URZ, 0x4, UR4 ;  /* 0x00000004ff047899 */ /* 0x000fc40008011604 */
[----:B------:R-:W-:Y:S02]  /*3560*/  ULEA.HI UR47, UR47, UR6, URZ, 0x7 ;  /* 0x000000062f2f7291 */ /* 0x000fe4000f8f38ff */
[----:B------:R-:W-:Y:S02]  /*3570*/  ULOP3.LUT UR5, UR5, 0x3fff, URZ, 0xc0, !UPT ;  /* 0x00003fff05057892 */ /* 0x000fe4000f8ec0ff */
[----:B------:R-:W-:Y:S02]  /*3580*/  USHF.R.S32.HI UR47, URZ, 0x7, UR47 ;  /* 0x00000007ff2f7899 */ /* 0x000fe4000801142f */
[----:B------:R-:W-:Y:S02]  /*3590*/  ULOP3.LUT UR4, UR4, 0x3fff, URZ, 0xc0, !UPT ;  /* 0x00003fff04047892 */ /* 0x000fe4000f8ec0ff */
[----:B------:R-:W-:Y:S01]  /*35a0*/  UISETP.LT.AND UP0, UPT, UR47, 0x1, UPT ;  /* 0x000000012f00788c */ /* 0x000fe2000bf01270 */
[----:B------:R-:W-:Y:S01]  /*35b0*/  UMOV UR60, 0x0 ;  /* 0x00000000003c7882 */ /* 0x000fe20000000000 */
[----:B------:R-:W-:-:S02]  /*35c0*/  UMOV UR61, 0x4400010 ;  /* 0x04400010003d7882 */ /* 0x000fc40000000000 */
[----:B------:R-:W-:Y:S01]  /*35d0*/  USEL UR64, UR47, 0x1, !UP0 ;  /* 0x000000012f407887 */ /* 0x000fe2000c000000 */
[----:B------:R-:W-:Y:S01]  /*35e0*/  UMOV UR58, 0x0 ;  /* 0x00000000003a7882 */ /* 0x000fe20000000000 */
[----:B------:R-:W-:Y:S01]  /*35f0*/  UMOV UR59, 0x4400010 ;  /* 0x04400010003b7882 */ /* 0x000fe20000000000 */
[----:B------:R-:W-:Y:S01]  /*3600*/  UMOV UR56, 0x0 ;  /* 0x0000000000387882 */ /* 0x000fe20000000000 */
[----:B------:R-:W-:Y:S01]  /*3610*/  UMOV UR57, 0x4400010 ;  /* 0x0440001000397882 */ /* 0x000fe20000000000 */
[----:B------:R-:W-:Y:S01]  /*3620*/  UMOV UR54, 0x0 ;  /* 0x0000000000367882 */ /* 0x000fe20000000000 */
[----:B------:R-:W-:Y:S01]  /*3630*/  UMOV UR55, 0x4400010 ;  /* 0x0440001000377882 */ /* 0x000fe20000000000 */
[----:B------:R-:W-:Y:S01]  /*3640*/  UMOV UR52, 0x0 ;  /* 0x0000000000347882 */ /* 0x000fe20000000000 */
[----:B------:R-:W-:Y:S01]  /*3650*/  UMOV UR53, 0x4400010 ;  /* 0x0440001000357882 */ /* 0x000fe20000000000 */
[----:B------:R-:W-:Y:S02]  /*3660*/  ULOP3.LUT UR43, UR5, 0x10000, URZ, 0xfc, !UPT ;  /* 0x00010000052b7892 */ /* 0x000fe4000f8efcff */
[----:B------:R-:W-:-:S02]  /*3670*/  ULOP3.LUT UR44, UR4, 0x10000, URZ, 0xfc, !UPT ;  /* 0x00010000042c7892 */ /* 0x000fc4000f8efcff */
[----:B------:R-:W-:Y:S02]  /*3680*/  UIADD3 UR64, UPT, UPT, -UR64, URZ, URZ ;  /* 0x000000ff40407290 */ /* 0x000fe4000fffe1ff */
[----:B-1----:R-:W-:Y:S01]  /*3690*/  UISETP.GE.AND UP4, UPT, UR7, 0x1, UPT ;  /* 0x000000010700788c */ /* 0x002fe2000bf86270 */
[----:B------:R-:W-:Y:S01]  /*36a0*/  UMOV UR50, 0x0 ;  /* 0x0000000000327882 */ /* 0x000fe20000000000 */
[----:B------:R-:W-:Y:S01]  /*36b0*/  UMOV UR51, 0x4400010 ;  /* 0x0440001000337882 */ /* 0x000fe20000000000 */
[----:B------:R-:W-:Y:S01]  /*36c0*/  UMOV UR48, 0x0 ;  /* 0x0000000000307882 */ /* 0x000fe20000000000 */
[----:B--2---:R-:W-:Y:S01]  /*36d0*/  R2UR UR65, R0 ;  /* 0x00000000004172ca */ /* 0x004fe200000e0000 */
[----:B------:R-:W-:-:S14]  /*36e0*/  UMOV UR49, 0x4400010 ;  /* 0x0440001000317882 */ /* 0x000fdc0000000000 */
.L_x_68:
[----:B------:R-:W-:Y:S02]  /*36f0*/  LEA R0, R10, UR41, 0x3 ;  /* 0x000000290a007c11 */ /* 0x000fe4000f8e18ff */
[----:B------:R-:W-:Y:S02]  /*3700*/  SHF.L.U32 R5, R9, 0x1f, RZ ;  /* 0x0000001f09057819 */ /* 0x000fe400000006ff */
[----:B------:R-:W-:Y:S01]  /*3710*/  PLOP3.LUT P0, PT, PT, PT, UP4, 0x80, 0x8 ;  /* 0x000000000008781c */ /* 0x000fe20003f0f048 */
[----:B------:R-:W-:Y:S01]  /*3720*/  VIADD R3, R0, 0x80 ;  /* 0x0000008000037836 */ /* 0x000fe20000000000 */
[----:B-1----:R-:W1:Y:S02]  /*3730*/  SYNCS.PHASECHK.TRANS64.TRYWAIT P1, [R0+URZ+0x70], R5 ;  /* 0x00007005000075a7 */ /* 0x002e6400080211ff */
[----:B-1-3--:R-:W-:Y:S09]  /*3740*/  @!P1 BRA `(.L_x_62) ;  /* 0x0000006400789947 */ /* 0x00aff20003800000 */
.L_x_151:
[----:B------:R-:W-:Y:S01]  /*3750*/  LEA R4, R10, UR41, 0x4 ;  /* 0x000000290a047c11 */ /* 0x000fe2000f8e20ff */
[----:B------:R-:W-:Y:S01]  /*3760*/  @UP4 ULEA UR4, UR39, UR41, 0x3 ;  /* 0x0000002927044291 */ /* 0x000fe2000f8e18ff */
[----:B------:R-:W-:Y:S01]  /*3770*/  PLOP3.LUT P2, PT, PT, PT, PT, 0x80, 0x8 ;  /* 0x000000000008781c */ /* 0x000fe20003f4f070 */
[----:B------:R-:W-:Y:S01]  /*3780*/  ULEA UR46, UR45, UR41, 0x3 ;  /* 0x000000292d2e7291 */ /* 0x000fe2000f8e18ff */
[----:B------:R-:W-:Y:S02]  /*3790*/  PRMT R3, RZ, 0x654, R3 ;  /* 0x00000654ff037816 */ /* 0x000fe40000000003 */
[----:B-1----:R-:W1:Y:S01]  /*37a0*/  LDS.128 R4, [R4+0x100] ;  /* 0x0001000004047984 */ /* 0x002e620000000c00 */
[----:B------:R-:W-:Y:S02]  /*37b0*/  @P0 SHF.L.U32 R2, R8, 0x1f, RZ ;  /* 0x0000001f08020819 */ /* 0x000fe400000006ff */
[----:B------:R-:W-:Y:S01]  /*37c0*/  SHF.L.U32 R0, R11, 0x1f, RZ ;  /* 0x0000001f0b007819 */ /* 0x000fe200000006ff */
[----:B------:R-:W-:Y:S01]  /*37d0*/  @!PT LDS RZ, [RZ] ;  /* 0x00000000fffff984 */ /* 0x000fe20000000800 */
[----:B------:R-:W-:Y:S01]  /*37e0*/  @!PT LDS RZ, [RZ] ;  /* 0x00000000fffff984 */ /* 0x000fe20000000800 */
[----:B------:R-:W-:Y:S01]  /*37f0*/  @!PT LDS RZ, [RZ] ;  /* 0x00000000fffff984 */ /* 0x000fe20000000800 */
[----:B------:R-:W-:Y:S01]  /*3800*/  @!PT LDS RZ, [RZ] ;  /* 0x00000000fffff984 */ /* 0x000fe20000000800 */
[----:B------:R2:W-:Y:S06]  /*3810*/  MEMBAR.ALL.CTA ;  /* 0x0000000000007992 */ /* 0x0005ec0000008000 */
[----:B--2---:R-:W2:Y:S02]  /*3820*/  FENCE.VIEW.ASYNC.S ;  /* 0x00000000000073c6 */ /* 0x004ea40000000000 */
[----:B--2---:R2:W-:Y:S01]  /*3830*/  SYNCS.ARRIVE.TRANS64.RED.A1T0 RZ, [R3+URZ], RZ ;  /* 0x000000ff03ff79a7 */ /* 0x0045e200081004ff */
[----:B------:R2:W3:Y:S01]  /*3840*/  @P0 SYNCS.PHASECHK.TRANS64.TRYWAIT P2, [UR4], R2 ;  /* 0x00000002ff0005a7 */ /* 0x0004e20008041104 */
[----:B------:R-:W-:Y:S01]  /*3850*/  ULEA.HI UR4, UR45, UR45, URZ, 0x1 ;  /* 0x0000002d2d047291 */ /* 0x000fe2000f8f08ff */
[----:B-1----:R-:W-:-:S03]  /*3860*/  LOP3.LUT P1, RZ, R6, 0x1, RZ, 0xc0, !PT ;  /* 0x0000000106ff7812 */ /* 0x002fc6000782c0ff */
[----:B------:R-:W-:Y:S02]  /*3870*/  USHF.L.U32 UR5, UR4, 0x7, URZ ;  /* 0x0000000704057899 */ /* 0x000fe400080006ff */
[----:B------:R-:W-:Y:S02]  /*3880*/  ULOP3.LUT UR36, UR4, 0xffe, URZ, 0xc0, !UPT ;  /* 0x00000ffe04247892 */ /* 0x000fe4000f8ec0ff */
[----:B------:R-:W-:Y:S02]  /*3890*/  ULOP3.LUT UR4, UR5, 0xffffff00, URZ, 0xc0, !UPT ;  /* 0xffffff0005047892 */ /* 0x000fe4000f8ec0ff */
[----:B------:R-:W-:Y:S02]  /*38a0*/  UIADD3 UR36, UPT, UPT, -UR36, UR45, URZ ;  /* 0x0000002d24247290 */ /* 0x000fe4000fffe1ff */
[----:B------:R-:W-:Y:S01]  /*38b0*/  UIADD3 UR4, UPT, UPT, UR65, UR4, URZ ;  /* 0x0000000441047290 */ /* 0x000fe2000fffe0ff */
[----:B------:R-:W1:Y:S03]  /*38c0*/  SYNCS.PHASECHK.TRANS64.TRYWAIT P0, [UR46+0xb0], R0 ;  /* 0x0000b000ff0075a7 */ /* 0x000e66000800112e */
[----:B------:R-:W-:Y:S01]  /*38d0*/  ULEA UR36, UR36, UR4, 0x14 ;  /* 0x0000000424247291 */ /* 0x000fe2000f8ea0ff */
[----:B-123--:R-:W-:Y:S11]  /*38e0*/  @!P0 BRA `(.L_x_63) ;  /* 0x0000006400248947 */ /* 0x00eff60003800000 */
.L_x_153:
[----:B------:R-:W-:Y:S01]  /*38f0*/  IADD3 R10, PT, PT, R10, 0x1, RZ ;  /* 0x000000010a0a7810 */ /* 0x000fe20007ffe0ff */
[----:B------:R-:W-:Y:S06]  /*3900*/  BRA.U !UP4, `(.L_x_64) ;  /* 0x000000050c107547 */ /* 0x000fec000b800000 */
[----:B------:R-:W-:Y:S01]  /*3910*/  UPLOP3.LUT UP2, UPT, UPT, UPT, UPT, 0x40, 0x4 ;  /* 0x000000000004789c */ /* 0x000fe20003f4e870 */
[----:B------:R-:W-:Y:S01]  /*3920*/  UMOV UR38, UR64 ;  /* 0x0000004000267c82 */ /* 0x000fe20008000000 */
[----:B------:R-:W-:Y:S01]  /*3930*/  UMOV UR37, UR47 ;  /* 0x0000002f00257c82 */ /* 0x000fe20008000000 */
[----:B------:R-:W-:-:S08]  /*3940*/  UMOV UR5, UR39 ;  /* 0x0000002700057c82 */ /* 0x000fd00008000000 */
.L_x_67:
[----:B------:R-:W-:Y:S02]  /*3950*/  UIADD3 UR38, UPT, UPT, UR38, 0x1, URZ ;  /* 0x0000000126267890 */ /* 0x000fe4000fffe0ff */
[----:B------:R-:W-:Y:S02]  /*3960*/  ULEA UR7, UR5, UR41, 0x3 ;  /* 0x0000002905077291 */ /* 0x000fe4000f8e18ff */
[----:B------:R-:W-:Y:S01]  /*3970*/  UISETP.NE.AND UP3, UPT, UR38, URZ, UPT ;  /* 0x000000ff2600728c */ /* 0x000fe2000bf65270 */
[----:B--23--:R-:W-:Y:S10]  /*3980*/  @P2 BRA `(.L_x_65) ;  /* 0x00000000000c2947 */ /* 0x00cff40003800000 */
[----:B-1----:R-:W-:Y:S04]  /*3990*/  SHF.L.U32 R3, R8, 0x1f, RZ ;  /* 0x0000001f08037819 */ /* 0x002fe800000006ff */
[----:B------:R-:W1:Y:S02]  /*39a0*/  SYNCS.PHASECHK.TRANS64.TRYWAIT P0, [UR7], R3 ;  /* 0x00000003ff0075a7 */ /* 0x000e640008001107 */
[----:B-1----:R-:W-:Y:S05]  /*39b0*/  @!P0 BRA `(.L_x_66) ;  /* 0x0000006400088947 */ /* 0x002fea0003800000 */
.L_x_65:
[----:B------:R-:W-:Y:S01]  /*39c0*/  UISETP.NE.AND UP0, UPT, UR37, 0x1, UPT ;  /* 0x000000012500788c */ /* 0x000fe2000bf05270 */
[----:B------:R-:W-:Y:S01]  /*39d0*/  PLOP3.LUT P2, PT, PT, PT, PT, 0x80, 0x8 ;  /* 0x000000000008781c */ /* 0x000fe20003f4f070 */
[----:B------:R-:W-:Y:S02]  /*39e0*/  UIADD3 UR4, UPT, UPT, UR5, 0x1, URZ ;  /* 0x0000000105047890 */ /* 0x000fe4000fffe0ff */
[----:B------:R-:W-:Y:S02]  /*39f0*/  UIADD3 UR40, UPT, UPT, UR7, 0x10, URZ ;  /* 0x0000001007287890 */ /* 0x000fe4000fffe0ff */
[----:B------:R-:W-:Y:S01]  /*3a00*/  UISETP.NE.AND UP1, UPT, UR4, 0x2, UPT ;  /* 0x000000020400788c */ /* 0x000fe2000bf25270 */
[----:B------:R-:W-:Y:S01]  /*3a10*/  PLOP3.LUT P0, PT, PT, PT, UP0, 0x80, 0x8 ;  /* 0x000000000008781c */ /* 0x000fe20003f0f008 */
[----:B------:R-:W-:Y:S02]  /*3a20*/  UIADD3 UR37, UPT, UPT, UR37, -0x1, URZ ;  /* 0xffffffff25257890 */ /* 0x000fe4000fffe0ff */
[----:B------:R-:W-:Y:S02]  /*3a30*/  USEL UR6, URZ, 0x1, UP1 ;  /* 0x00000001ff067887 */ /* 0x000fe40008800000 */
[----:B------:R-:W-:Y:S01]  /*3a40*/  USEL UR39, UR4, URZ, UP1 ;  /* 0x000000ff04277287 */ /* 0x000fe20008800000 */
[----:B------:R-:W-:Y:S01]  /*3a50*/  UMOV UR7, 0x40004040 ;  /* 0x4000404000077882 */ /* 0x000fe20000000000 */
[----:B------:R-:W-:Y:S02]  /*3a60*/  UMOV UR35, 0x40004040 ;  /* 0x4000404000237882 */ /* 0x000fe40000000000 */
[----:B------:R-:W-:Y:S01]  /*3a70*/  @UP0 ULEA UR4, UR39, UR41, 0x3 ;  /* 0x0000002927040291 */ /* 0x000fe2000f8e18ff */
[----:B------:R-:W-:Y:S01]  /*3a80*/  LOP3.LUT R8, R8, UR6, RZ, 0x3c, !PT ;  /* 0x0000000608087c12 */ /* 0x000fe2000f8e3cff */
[----:B------:R-:W-:Y:S01]  /*3a90*/  ULEA UR6, UR5, UR44, 0xc ;  /* 0x0000002c05067291 */ /* 0x000fe2000f8e60ff */
[----:B------:R-:W-:Y:S02]  /*3aa0*/  UMOV UR33, 0x40004040 ;  /* 0x4000404000217882 */ /* 0x000fe40000000000 */
[----:B-1----:R-:W-:Y:S01]  /*3ab0*/  @P0 SHF.L.U32 R0, R8, 0x1f, RZ ;  /* 0x0000001f08000819 */ /* 0x002fe200000006ff */
[----:B------:R-:W-:Y:S02]  /*3ac0*/  UIADD3 UR34, UPT, UPT, UR6, 0x2, URZ ;  /* 0x0000000206227890 */ /* 0x000fe4000fffe0ff */
[----:B------:R-:W-:Y:S01]  /*3ad0*/  UIADD3 UR30, UPT, UPT, UR6, 0x4, URZ ;  /* 0x00000004061e7890 */ /* 0x000fe2000fffe0ff */
[----:B------:R2:W3:Y:S01]  /*3ae0*/  @P0 SYNCS.PHASECHK.TRANS64.TRYWAIT P2, [UR4], R0 ;  /* 0x00000000ff0005a7 */ /* 0x0004e20008041104 */
[----:B------:R-:W-:Y:S02]  /*3af0*/  ULEA UR4, UR5, UR43, 0xa ;  /* 0x0000002b05047291 */ /* 0x000fe4000f8e50ff */
[----:B------:R-:W-:Y:S02]  /*3b00*/  UIADD3 UR26, UPT, UPT, UR6, 0x6, URZ ;  /* 0x00000006061a7890 */ /* 0x000fe4000fffe0ff */
        /* <DEDUP_REMOVED lines=10> */
[----:B------:R-:W-:Y:S01]  /*3bb0*/  UIADD3 UR8, UPT, UPT, UR4, 0x206, URZ ;  /* 0x0000020604087890 */ /* 0x000fe2000fffe0ff */
[----:B------:R-:W-:Y:S01]  /*3bc0*/  UMOV UR5, 0x40004040 ;  /* 0x4000404000057882 */ /* 0x000fe20000000000 */
[----:B------:R-:W-:Y:S01]  /*3bd0*/  UMOV UR31, 0x40004040 ;  /* 0x40004040001f7882 */ /* 0x000fe20000000000 */
[----:B------:R1:W-:Y:S01]  /*3be0*/  UTCHMMA gdesc[UR4], gdesc[UR6], tmem[UR36], tmem[UR62], idesc[UR63], UP2 ;  /* 0x00ff3e06040075ea */ /* 0x0003e20009000024 */
[----:B------:R-:W-:Y:S01]  /*3bf0*/  UPLOP3.LUT UP2, UPT, UPT, UPT, UPT, 0x80, 0x8 ;  /* 0x000000000008789c */ /* 0x000fe20003f4f070 */
[----:B------:R2:W-:Y:S01]  /*3c00*/  UTCHMMA gdesc[UR32], gdesc[UR34], tmem[UR36], tmem[UR60], idesc[UR61], UPT ;  /* 0x00ff3c22200075ea */ /* 0x0005e2000b800024 */
[----:B------:R-:W-:Y:S01]  /*3c10*/  UMOV UR29, 0x40004040 ;  /* 0x40004040001d7882 */ /* 0x000fe20000000000 */
[----:B------:R-:W-:Y:S01]  /*3c20*/  UMOV UR27, 0x40004040 ;  /* 0x40004040001b7882 */ /* 0x000fe20000000000 */
        /* <DEDUP_REMOVED lines=12> */
[----:B------:R-:W-:Y:S01]  /*3cf0*/  UMOV UR9, 0x40004040 ;  /* 0x4000404000097882 */ /* 0x000fe20000000000 */
[----:B------:R2:W-:Y:S01]  /*3d00*/  UTCHMMA gdesc[UR12], gdesc[UR14], tmem[UR36], tmem[UR50], idesc[UR51], UPT ;  /* 0x00ff320e0c0075ea */ /* 0x0005e2000b800024 */
[----:B------:R2:W-:Y:S01]  /*3d10*/  UTCHMMA gdesc[UR8], gdesc[UR10], tmem[UR36], tmem[UR48], idesc[UR49], UPT ;  /* 0x00ff300a080075ea */ /* 0x0005e2000b800024 */
[----:B------:R2:W-:Y:S01]  /*3d20*/  UTCBAR.MULTICAST [UR40], URZ, UR42 ;  /* 0x000000ff280073e9 */ /* 0x0005e2000800082a */
[----:B-1----:R-:W-:Y:S01]  /*3d30*/  UMOV UR5, UR39 ;  /* 0x0000002700057c82 */ /* 0x002fe20008000000 */
[----:B------:R-:W-:Y:S05]  /*3d40*/  BRA.U UP3, `(.L_x_67) ;  /* 0xfffffffd03007547 */ /* 0x000fea000b83ffff */
.L_x_64:
[----:B------:R-:W-:Y:S01]  /*3d50*/  UIADD3 UR4, UPT, UPT, UR45, 0x1, URZ ;  /* 0x000000012d047890 */ /* 0x000fe2000fffe0ff */
[C---:B------:R-:W-:Y:S01]  /*3d60*/  ISETP.NE.AND P0, PT, R10.reuse, 0x2, PT ;  /* 0x000000020a00780c */ /* 0x040fe20003f05270 */
[----:B------:R-:W-:Y:S02]  /*3d70*/  UIADD3 UR5, UPT, UPT, UR46, 0x90, URZ ;  /* 0x000000902e057890 */ /* 0x000fe4000fffe0ff */
[----:B------:R-:W-:Y:S01]  /*3d80*/  UISETP.NE.AND UP0, UPT, UR4, 0x4, UPT ;  /* 0x000000040400788c */ /* 0x000fe2000bf05270 */
[----:B-12---:R-:W-:Y:S02]  /*3d90*/  SEL R0, RZ, 0x1, P0 ;  /* 0x00000001ff007807 */ /* 0x006fe40000000000 */
[----:B------:R-:W-:Y:S01]  /*3da0*/  SEL R10, R10, RZ, P0 ;  /* 0x000000ff0a0a7207 */ /* 0x000fe20000000000 */
[----:B------:R-:W-:Y:S01]  /*3db0*/  USEL UR6, URZ, 0x1, UP0 ;  /* 0x00000001ff067887 */ /* 0x000fe20008000000 */
[----:B------:R-:W-:Y:S01]  /*3dc0*/  LOP3.LUT R9, R9, R0, RZ, 0x3c, !PT ;  /* 0x0000000009097212 */ /* 0x000fe200078e3cff */
[----:B------:R-:W-:Y:S01]  /*3dd0*/  USEL UR45, UR4, URZ, UP0 ;  /* 0x000000ff042d7287 */ /* 0x000fe20008000000 */
[----:B------:R1:W-:Y:S03]  /*3de0*/  UTCBAR [UR5], URZ ;  /* 0x000000ff050073e9 */ /* 0x0003e600080000ff */
[----:B------:R-:W-:Y:S01]  /*3df0*/  LOP3.LUT R11, R11, UR6, RZ, 0x3c, !PT ;  /* 0x000000060b0b7c12 */ /* 0x000fe2000f8e3cff */
[----:B------:R-:W-:Y:S07]  /*3e00*/  @P1 BRA `(.L_x_68) ;  /* 0xfffffff800381947 */ /* 0x000fee000383ffff */
[----:B------:R-:W2:Y:S01]  /*3e10*/  S2UR UR8, SR_CgaCtaId ;  /* 0x00000000000879c3 */ /* 0x000ea20000008800 */
[----:B------:R-:W-:Y:S01]  /*3e20*/  ELECT P0, URZ, PT ;  /* 0x0000000000ff782f */ /* 0x000fe20003800000 */
[----:B------:R-:W-:Y:S01]  /*3e30*/  IMAD.MOV.U32 R0, RZ, RZ, 0x1 ;  /* 0x00000001ff007424 */ /* 0x000fe200078e00ff */
[----:B------:R-:W-:Y:S01]  /*3e40*/  UIADD3 UR41, UPT, UPT, UR41, 0xb0, URZ ;  /* 0x000000b029297890 */ /* 0x000fe2000fffe0ff */
[----:B------:R-:W-:Y:S01]  /*3e50*/  SHF.L.U32 R3, R11, 0x1f, RZ ;  /* 0x0000001f0b037819 */ /* 0x000fe200000006ff */
[----:B------:R-:W-:-:S03]  /*3e60*/  UMOV UR4, 0x40 ;  /* 0x0000004000047882 */ /* 0x000fc60000000000 */
[----:B------:R-:W-:Y:S01]  /*3e70*/  UVIRTCOUNT.DEALLOC.SMPOOL 0x80 ;  /* 0x000000800000784c */ /* 0x000fe20000000000 */
[----:B--2---:R-:W-:Y:S02]  /*3e80*/  ULEA UR8, UR8, UR4, 0x18 ;  /* 0x0000000408087291 */ /* 0x004fe4000f8ec0ff */
[----:B------:R-:W-:-:S07]  /*3e90*/  ULEA UR4, UR45, UR41, 0x3 ;  /* 0x000000292d047291 */ /* 0x000fce000f8e18ff */
[----:B------:R2:W-:Y:S02]  /*3ea0*/  @P0 STS.U8 [UR8+0x1c], R0 ;  /* 0x00001c00ff000988 */ /* 0x0005e40008000008 */
[----:B------:R-:W4:Y:S02]  /*3eb0*/  SYNCS.PHASECHK.TRANS64.TRYWAIT P0, [UR4], R3 ;  /* 0x00000003ff0075a7 */ /* 0x000f240008001104 */
[----:B--2-4-:R-:W-:Y:S05]  /*3ec0*/  @!P0 BRA `(.L_x_69) ;  /* 0x0000005c00dc8947 */ /* 0x014fea0003800000 */
.L_x_156:
[----:B------:R-:W-:-:S04]  /*3ed0*/  UIADD3 UR4, UPT, UPT, UR45, 0x1, URZ ;  /* 0x000000012d047890 */ /* 0x000fc8000fffe0ff */
[----:B------:R-:W-:-:S04]  /*3ee0*/  UISETP.NE.AND UP0, UPT, UR4, 0x4, UPT ;  /* 0x000000040400788c */ /* 0x000fc8000bf05270 */
[----:B------:R-:W-:Y:S02]  /*3ef0*/  USEL UR6, URZ, 0x1, UP0 ;  /* 0x00000001ff067887 */ /* 0x000fe40008000000 */
[----:B------:R-:W-:-:S04]  /*3f00*/  USEL UR4, UR4, URZ, UP0 ;  /* 0x000000ff04047287 */ /* 0x000fc80008000000 */
[----:B-1----:R-:W-:Y:S01]  /*3f10*/  ULEA UR5, UR4, UR41, 0x3 ;  /* 0x0000002904057291 */ /* 0x002fe2000f8e18ff */
[----:B------:R-:W-:-:S04]  /*3f20*/  LOP3.LUT R2, R11, UR6, RZ, 0x3c, !PT ;  /* 0x000000060b027c12 */ /* 0x000fc8000f8e3cff */
[----:B--2---:R-:W-:-:S04]  /*3f30*/  SHF.L.U32 R3, R2, 0x1f, RZ ;  /* 0x0000001f02037819 */ /* 0x004fc800000006ff */
[----:B------:R-:W1:Y:S02]  /*3f40*/  SYNCS.PHASECHK.TRANS64.TRYWAIT P0, [UR5], R3 ;  /* 0x00000003ff0075a7 */ /* 0x000e640008001105 */
[----:B-1----:R-:W-:Y:S05]  /*3f50*/  @!P0 BRA `(.L_x_70) ;  /* 0x0000005c00d08947 */ /* 0x002fea0003800000 */
.L_x_158:
[----:B------:R-:W-:-:S04]  /*3f60*/  UIADD3 UR4, UPT, UPT, UR4, 0x1, URZ ;  /* 0x0000000104047890 */ /* 0x000fc8000fffe0ff */
[----:B------:R-:W-:-:S04]  /*3f70*/  UISETP.NE.AND UP0, UPT, UR4, 0x4, UPT ;  /* 0x000000040400788c */ /* 0x000fc8000bf05270 */
[----:B------:R-:W-:Y:S02]  /*3f80*/  USEL UR6, URZ, 0x1, UP0 ;  /* 0x00000001ff067887 */ /* 0x000fe40008000000 */
[----:B------:R-:W-:-:S04]  /*3f90*/  USEL UR4, UR4, URZ, UP0 ;  /* 0x000000ff04047287 */ /* 0x000fc80008000000 */
[----:B------:R-:W-:Y:S01]  /*3fa0*/  ULEA UR5, UR4, UR41, 0x3 ;  /* 0x0000002904057291 */ /* 0x000fe2000f8e18ff */
[----:B------:R-:W-:-:S04]  /*3fb0*/  LOP3.LUT R2, R2, UR6, RZ, 0x3c, !PT ;  /* 0x0000000602027c12 */ /* 0x000fc8000f8e3cff */
[----:B-1----:R-:W-:-:S04]  /*3fc0*/  SHF.L.U32 R3, R2, 0x1f, RZ ;  /* 0x0000001f02037819 */ /* 0x002fc800000006ff */
[----:B------:R-:W1:Y:S02]  /*3fd0*/  SYNCS.PHASECHK.TRANS64.TRYWAIT P0, [UR5], R3 ;  /* 0x00000003ff0075a7 */ /* 0x000e640008001105 */
[----:B-1----:R-:W-:Y:S05]  /*3fe0*/  @!P0 BRA `(.L_x_71) ;  /* 0x0000005c00c48947 */ /* 0x002fea0003800000 */
.L_x_160:
[----:B------:R-:W-:-:S04]  /*3ff0*/  UIADD3 UR4, UPT, UPT, UR4, 0x1, URZ ;  /* 0x0000000104047890 */ /* 0x000fc8000fffe0ff */
[----:B------:R-:W-:-:S04]  /*4000*/  UISETP.NE.AND UP0, UPT, UR4, 0x4, UPT ;  /* 0x000000040400788c */ /* 0x000fc8000bf05270 */
[----:B------:R-:W-:Y:S02]  /*4010*/  USEL UR5, URZ, 0x1, UP0 ;  /* 0x00000001ff057887 */ /* 0x000fe40008000000 */
[----:B------:R-:W-:-:S04]  /*4020*/  USEL UR4, UR4, URZ, UP0 ;  /* 0x000000ff04047287 */ /* 0x000fc80008000000 */
[----:B------:R-:W-:Y:S01]  /*4030*/  ULEA UR4, UR4, UR41, 0x3 ;  /* 0x0000002904047291 */ /* 0x000fe2000f8e18ff */
[----:B-1----:R-:W-:-:S04]  /*4040*/  LOP3.LUT R3, R2, UR5, RZ, 0x3c, !PT ;  /* 0x0000000502037c12 */ /* 0x002fc8000f8e3cff */
[----:B------:R-:W-:-:S04]  /*4050*/  SHF.L.U32 R3, R3, 0x1f, RZ ;  /* 0x0000001f03037819 */ /* 0x000fc800000006ff */
[----:B------:R-:W1:Y:S02]  /*4060*/  SYNCS.PHASECHK.TRANS64.TRYWAIT P0, [UR4], R3 ;  /* 0x00000003ff0075a7 */ /* 0x000e640008001104 */
[----:B-1----:R-:W-:Y:S05]  /*4070*/  @!P0 BRA `(.L_x_72) ;  /* 0x0000005c00b88947 */ /* 0x002fea0003800000 */
.L_x_162:
[----:B------:R-:W-:Y:S01]  /*4080*/  NOP ;  /* 0x0000000000007918 */ /* 0x000fe20000000000 */
[----:B-1----:R-:W1:Y:S01]  /*4090*/  LDS R0, [UR8+0x14] ;  /* 0x00001408ff007984 */ /* 0x002e620008000800 */
[----:B------:R-:W-:Y:S01]  /*40a0*/  ULOP3.LUT UR4, UR65, 0xffff, URZ, 0xc0, !UPT ;  /* 0x0000ffff41047892 */ /* 0x000fe2000f8ec0ff */
[----:B------:R-:W-:Y:S01]  /*40b0*/  UMOV UR5, 0xffff ;  /* 0x0000ffff00057882 */ /* 0x000fe20000000000 */
[----:B------:R-:W-:Y:S02]  /*40c0*/  UMOV UR6, 0x1 ;  /* 0x0000000100067882 */ /* 0x000fe40000000000 */
[----:B------:R-:W-:-:S04]  /*40d0*/  USHF.R.U32.HI UR4, URZ, 0x5, UR4 ;  /* 0x00000005ff047899 */ /* 0x000fc80008011604 */
[----:B------:R-:W-:Y:S02]  /*40e0*/  USHF.L.U32 UR5, UR5, UR4, URZ ;  /* 0x0000000405057299 */ /* 0x000fe400080006ff */
[----:B------:R-:W-:-:S04]  /*40f0*/  USHF.L.U32 UR4, UR6, UR4, URZ ;  /* 0x0000000406047299 */ /* 0x000fc800080006ff */
[----:B-1----:R-:W-:-:S04]  /*4100*/  LOP3.LUT R0, R0, UR5, RZ, 0xc0, !PT ;  /* 0x0000000500007c12 */ /* 0x002fc8000f8ec0ff */
[----:B------:R-:W-:-:S13]  /*4110*/  ISETP.NE.AND P0, PT, R0, UR5, PT ;  /* 0x0000000500007c0c */ /* 0x000fda000bf05270 */
[----:B------:R-:W-:Y:S05]  /*4120*/  @P0 BRA `(.L_x_73) ;  /* 0x0000000000580947 */ /* 0x000fea0003800000 */
[----:B------:R-:W1:Y:S02]  /*4130*/  LDS R0, [UR8+0x18] ;  /* 0x00001808ff007984 */ /* 0x000e640008000800 */
[----:B-1----:R-:W-:-:S04]  /*4140*/  LOP3.LUT R0, R0, UR4, RZ, 0xc0, !PT ;  /* 0x0000000400007c12 */ /* 0x002fc8000f8ec0ff */
[----:B------:R-:W-:-:S13]  /*4150*/  ISETP.NE.AND P0, PT, R0, UR4, PT ;  /* 0x0000000400007c0c */ /* 0x000fda000bf05270 */
[----:B------:R-:W-:Y:S05]  /*4160*/  @P0 BRA `(.L_x_74) ;  /* 0x00000000003c0947 */ /* 0x000fea0003800000 */
[----:B------:R-:W1:Y:S01]  /*4170*/  S2R R2, SR_LANEID ;  /* 0x0000000000027919 */ /* 0x000e620000000000 */
[----:B------:R-:W-:Y:S01]  /*4180*/  ULOP3.LUT UR5, URZ, UR5, URZ, 0x33, !UPT ;  /* 0x00000005ff057292 */ /* 0x000fe2000f8e33ff */
[----:B------:R-:W-:Y:S01]  /*4190*/  LOP3.LUT R4, RZ, UR4, RZ, 0x33, !PT ;  /* 0x00000004ff047c12 */ /* 0x000fe2000f8e33ff */
[----:B------:R-:W-:Y:S02]  /*41a0*/  VOTEU.ANY UR4, UPT, PT ;  /* 0x0000000000047886 */ /* 0x000fe400038e0100 */
[----:B------:R-:W-:Y:S01]  /*41b0*/  UFLO.U32 UR4, UR4 ;  /* 0x00000004000472bd */ /* 0x000fe200080e0000 */
[----:B------:R-:W2:Y:S01]  /*41c0*/  REDUX UR6, R4 ;  /* 0x00000000040673c4 */ /* 0x000ea20000000000 */
[----:B------:R-:W-:-:S06]  /*41d0*/  IMAD.U32 R0, RZ, RZ, UR5 ;  /* 0x00000005ff007e24 */ /* 0x000fcc000f8e00ff */
[----:B------:R4:W-:Y:S01]  /*41e0*/  UTCATOMSWS.AND URZ, UR5 ;  /* 0x0000000500ff79e3 */ /* 0x0009e20008000000 */
[----:B------:R-:W3:Y:S01]  /*41f0*/  REDUX UR7, R0 ;  /* 0x00000000000773c4 */ /* 0x000ee20000000000 */
[----:B-1----:R-:W-:Y:S01]  /*4200*/  ISETP.EQ.U32.AND P0, PT, R2, UR4, PT ;  /* 0x0000000402007c0c */ /* 0x002fe2000bf02070 */
[----:B--2---:R-:W-:Y:S01]  /*4210*/  IMAD.U32 R2, RZ, RZ, UR6 ;  /* 0x00000006ff027e24 */ /* 0x004fe2000f8e00ff */
[----:B---3--:R-:W-:-:S11]  /*4220*/  MOV R3, UR7 ;  /* 0x0000000700037c02 */ /* 0x008fd60008000f00 */
[----:B------:R4:W-:Y:S04]  /*4230*/  @P0 ATOMS.AND RZ, [UR8+0x14], R3 ;  /* 0x00001403ffff098c */ /* 0x0009e8000a800008 */
[----:B------:R4:W-:Y:S01]  /*4240*/  @P0 ATOMS.AND RZ, [UR8+0x18], R2 ;  /* 0x00001802ffff098c */ /* 0x0009e2000a800008 */
[----:B------:R-:W-:Y:S05]  /*4250*/  BRA `(.L_x_75) ;  /* 0x0000000000147947 */ /* 0x000fea0003800000 */
.L_x_74:
[----:B------:R-:W-:Y:S02]  /*4260*/  MOV R2, 0x4280 ;  /* 0x0000428000027802 */ /* 0x000fe40000000f00 */
[----:B---3-5:R-:W-:Y:S05]  /*4270*/  CALL.REL.NOINC `($__internal_0_$__cuda_sm10x_tcgen05_guardrail_trap_col_being_dealloced_not_returned_by_alloc) ;  /* 0x0000006000a07944 */ /* 0x028fea0003c00000 */
[----:B------:R-:W-:Y:S05]  /*4280*/  BRA `(.L_x_75) ;  /* 0x0000000000087947 */ /* 0x000fea0003800000 */
.L_x_73:
[----:B------:R-:W-:Y:S02]  /*4290*/  MOV R2, 0x42b0 ;  /* 0x000042b000027802 */ /* 0x000fe40000000f00 */
[----:B---3-5:R-:W-:Y:S05]  /*42a0*/  CALL.REL.NOINC `($__internal_2_$__cuda_sm10x_tcgen05_guardrail_trap_unallocated_columns_being_dealloced) ;  /* 0x0000006000ac7944 */ /* 0x028fea0003c00000 */
.L_x_75:
[----:B------:R-:W-:Y:S01]  /*42b0*/  NOP ;  /* 0x0000000000007918 */ /* 0x000fe20000000000 */
[----:B----4-:R-:W-:Y:S05]  /*42c0*/  EXIT ;  /* 0x000000000000794d */ /* 0x010fea0003800000 */
.L_x_57:
[----:B------:R-:W-:-:S09]  /*42d0*/  UISETP.NE.OR UP0, UPT, UR17, 0x3, !UP5 ;  /* 0x000000031100788c */ /* 0x000fd2000ef05670 */
[----:B------:R-:W-:Y:S05]  /*42e0*/  BRA.U UP0, `(.L_x_76) ;  /* 0x0000001100547547 */ /* 0x000fea000b800000 */
[----:B------:R-:W2:Y:S01]  /*42f0*/  LDCU UR31, c[0x0][0x370] ;  /* 0x00006e00ff1f77ac */ /* 0x000ea20008000800 */
[----:B------:R-:W3:Y:S01]  /*4300*/  LDC.64 R16, c[0x0][0x348] ;  /* 0x0000d200ff107b82 */ /* 0x000ee20000000a00 */
[----:B------:R-:W-:Y:S02]  /*4310*/  HFMA2 R13, -RZ, RZ, 0, 0 ;  /* 0x00000000ff0d7431 */ /* 0x000fe400000001ff */
[----:B------:R-:W-:Y:S01]  /*4320*/  IMAD.MOV.U32 R15, RZ, RZ, 0x1 ;  /* 0x00000001ff0f7424 */ /* 0x000fe200078e00ff */
[----:B------:R-:W2:Y:S01]  /*4330*/  LDCU.128 UR44, c[0x0][0xb10] ;  /* 0x00016200ff2c77ac */ /* 0x000ea20008000c00 */
[----:B------:R-:W-:Y:S01]  /*4340*/  IMAD.MOV.U32 R14, RZ, RZ, RZ ;  /* 0x000000ffff0e7224 */ /* 0x000fe200078e00ff */
[----:B------:R-:W-:Y:S01]  /*4350*/  MOV R7, 0x2000 ;  /* 0x0000200000077802 */ /* 0x000fe20000000f00 */
[----:B------:R-:W4:Y:S01]  /*4360*/  LDCU UR30, c[0x0][0x374] ;  /* 0x00006e80ff1e77ac */ /* 0x000f220008000800 */
[----:B------:R-:W1:Y:S01]  /*4370*/  LDC.64 R2, c[0x0][0x888] ;  /* 0x00022200ff027b82 */ /* 0x000e620000000a00 */
[----:B------:R-:W4:Y:S01]  /*4380*/  LDCU UR15, c[0x0][0xb0c] ;  /* 0x00016180ff0f77ac */ /* 0x000f220008000800 */
[----:B------:R-:W3:Y:S06]  /*4390*/  LDCU UR41, c[0x0][0xb20] ;  /* 0x00016400ff2977ac */ /* 0x000eec0008000800 */
[----:B------:R-:W1:Y:S01]  /*43a0*/  LDC.64 R4, c[0x0][0x890] ;  /* 0x00022400ff047b82 */ /* 0x000e620000000a00 */
[----:B------:R-:W3:Y:S01]  /*43b0*/  LDCU UR4, c[0x0][0xb30] ;  /* 0x00016600ff0477ac */ /* 0x000ee20008000800 */
[----:B------:R-:W-:Y:S01]  /*43c0*/  UMOV UR21, 0x400 ;  /* 0x0000040000157882 */ /* 0x000fe20000000000 */
[----:B--2---:R-:W-:-:S02]  /*43d0*/  UIMAD.WIDE.U32 UR6, UR31, UR44, URZ ;  /* 0x0000002c1f0672a5 */ /* 0x004fc4000f8e00ff */
[----:B----4-:R-:W-:Y:S02]  /*43e0*/  UIMAD.WIDE.U32 UR8, UR30, UR47, URZ ;  /* 0x0000002f1e0872a5 */ /* 0x010fe4000f8e00ff */
[----:B------:R-:W-:Y:S02]  /*43f0*/  ULEA UR21, UR52, UR21, 0x18 ;  /* 0x0000001534157291 */ /* 0x000fe4000f8ec0ff */
[----:B------:R-:W-:Y:S02]  /*4400*/  UPLOP3.LUT UP3, UPT, UPT, UPT, UPT, 0x40, 0x4 ;  /* 0x000000000004789c */ /* 0x000fe40003f6e870 */
[----:B------:R-:W-:Y:S01]  /*4410*/  UIADD3 UR37, UPT, UPT, UR21, 0x38, URZ ;  /* 0x0000003815257890 */ /* 0x000fe2000fffe0ff */
[----:B------:R-:W-:Y:S01]  /*4420*/  UMOV UR6, UR7 ;  /* 0x0000000700067c82 */ /* 0x000fe20008000000 */
[----:B------:R-:W-:Y:S01]  /*4430*/  UMOV UR38, UR9 ;  /* 0x0000000900267c82 */ /* 0x000fe20008000000 */
[----:B------:R-:W-:Y:S02]  /*4440*/  UISETP.GE.AND UP0, UPT, UR42, 0x1, UPT ;  /* 0x000000012a00788c */ /* 0x000fe4000bf06270 */
[----:B------:R-:W-:Y:S01]  /*4450*/  UISETP.NE.AND UP4, UPT, UR42, 0x1, UPT ;  /* 0x000000012a00788c */ /* 0x000fe2000bf85270 */
[----:B------:R-:W2:Y:S01]  /*4460*/  LDCU.64 UR22, c[0x0][0xb28] ;  /* 0x00016500ff1677ac */ /* 0x000ea20008000a00 */
[----:B------:R-:W-:-:S02]  /*4470*/  UISETP.NE.AND UP6, UPT, UR15, 0x1, UPT ;  /* 0x000000010f00788c */ /* 0x000fc4000bfc5270 */
[----:B------:R-:W-:Y:S02]  /*4480*/  UISETP.NE.AND UP5, UPT, UR46, 0x1, UPT ;  /* 0x000000012e00788c */ /* 0x000fe4000bfa5270 */
[----:B------:R-:W-:Y:S02]  /*4490*/  UIADD3 UR33, UPT, UPT, UR21, 0x20, URZ ;  /* 0x0000002015217890 */ /* 0x000fe4000fffe0ff */
[----:B------:R-:W-:Y:S02]  /*44a0*/  UIADD3 UR25, UPT, UPT, UR21, 0x28, URZ ;  /* 0x0000002815197890 */ /* 0x000fe4000fffe0ff */
[----:B------:R-:W-:Y:S02]  /*44b0*/  UIADD3 UR17, UPT, UPT, UR21, 0x30, URZ ;  /* 0x0000003015117890 */ /* 0x000fe4000fffe0ff */
[----:B------:R-:W-:Y:S02]  /*44c0*/  UPRMT UR37, UR52, 0x654, UR37 ;  /* 0x0000065434257896 */ /* 0x000fe40008000025 */
[----:B------:R-:W-:-:S02]  /*44d0*/  USHF.R.U32.HI UR39, URZ, UR45, UR6 ;  /* 0x0000002dff277299 */ /* 0x000fc40008011606 */
[----:B---3--:R-:W-:Y:S02]  /*44e0*/  USHF.R.U32.HI UR38, URZ, UR41, UR38 ;  /* 0x00000029ff267299 */ /* 0x008fe40008011626 */
[----:B------:R-:W-:-:S11]  /*44f0*/  UISETP.NE.AND UP2, UPT, UR4, 0x1, UPT ;  /* 0x000000010400788c */ /* 0x000fd6000bf45270 */
.L_x_87:
[C---:B------:R-:W-:Y:S02]  /*4500*/  LEA R12, R14.reuse, UR21, 0x3 ;  /* 0x000000150e0c7c11 */ /* 0x040fe4000f8e18ff */
[----:B------:R-:W-:Y:S02]  /*4510*/  SHF.L.U32 R9, R13, 0x1f, RZ ;  /* 0x0000001f0d097819 */ /* 0x000fe400000006ff */
[----:B------:R-:W-:Y:S02]  /*4520*/  LEA R10, R14, UR21, 0x4 ;  /* 0x000000150e0a7c11 */ /* 0x000fe4000f8e20ff */
[----:B---3--:R-:W3:Y:S02]  /*4530*/  SYNCS.PHASECHK.TRANS64.TRYWAIT P0, [R12+URZ+0x70], R9 ;  /* 0x000070090c0075a7 */ /* 0x008ee400080011ff */
[----:B---3--:R-:W-:Y:S05]  /*4540*/  @!P0 BRA `(.L_x_77) ;  /* 0x00000058009c8947 */ /* 0x008fea0003800000 */
.L_x_163:
[----:B---3--:R-:W3:Y:S01]  /*4550*/  LDS.128 R8, [R10+0x100] ;  /* 0x000100000a087984 */ /* 0x008ee20000000c00 */
[----:B------:R-:W-:Y:S01]  /*4560*/  UISETP.GE.AND UP0, UPT, UR42, 0x1, UPT ;  /* 0x000000012a00788c */ /* 0x000fe2000bf06270 */
[----:B------:R-:W-:Y:S01]  /*4570*/  @!PT LDS RZ, [RZ] ;  /* 0x00000000fffff984 */ /* 0x000fe20000000800 */
[----:B------:R-:W-:Y:S01]  /*4580*/  @!PT LDS RZ, [RZ] ;  /* 0x00000000fffff984 */ /* 0x000fe20000000800 */
[----:B------:R-:W-:Y:S01]  /*4590*/  @!PT LDS RZ, [RZ] ;  /* 0x00000000fffff984 */ /* 0x000fe20000000800 */
[----:B------:R-:W-:Y:S01]  /*45a0*/  @!PT LDS RZ, [RZ] ;  /* 0x00000000fffff984 */ /* 0x000fe20000000800 */
[----:B------:R4:W-:Y:S06]  /*45b0*/  MEMBAR.ALL.CTA ;  /* 0x0000000000007992 */ /* 0x0009ec0000008000 */
[----:B----4-:R-:W4:Y:S01]  /*45c0*/  FENCE.VIEW.ASYNC.S ;  /* 0x00000000000073c6 */ /* 0x010f220000000000 */
[----:B---3--:R-:W-:Y:S11]  /*45d0*/  LOP3.LUT P0, RZ, R10, 0x1, RZ, 0xc0, !PT ;  /* 0x000000010aff7812 */ /* 0x008ff6000780c0ff */
[----:B------:R-:W-:Y:S02]  /*45e0*/  @!UPT UIADD3 URZ, UPT, UPT, URZ, URZ, URZ ;  /* 0x000000fffffff290 */ /* 0x000fe4000fffe0ff */
[----:B----4-:R-:W-:Y:S01]  /*45f0*/  VOTEU.ANY UP1, P0 ;  /* 0x0000000000ff7886 */ /* 0x010fe20000020100 */
[----:B------:R-:W-:Y:S11]  /*4600*/  PLOP3.LUT P0, PT, PT, PT, UP1, 0x80, 0x8 ;  /* 0x000000000008781c */ /* 0x000ff60003f0f018 */
[----:B------:R-:W-:Y:S02]  /*4610*/  @!UPT UIADD3 URZ, UPT, UPT, URZ, URZ, URZ ;  /* 0x000000fffffff290 */ /* 0x000fe4000fffe0ff */
[----:B------:R-:W-:Y:S02]  /*4620*/  @P0 SHF.R.U32.HI R0, RZ, 0x10, R9 ;  /* 0x00000010ff000819 */ /* 0x000fe40000011609 */
[----:B------:R-:W-:Y:S02]  /*4630*/  @P0 MOV R6, R8 ;  /* 0x0000000800060202 */ /* 0x000fe40000000f00 */
[----:B------:R-:W-:Y:S01]  /*4640*/  @P0 R2UR UR4, R0 ;  /* 0x00000000000402ca */ /* 0x000fe200000e0000 */
[----:B------:R-:W-:Y:S01]  /*4650*/  VIADD R0, R12, 0x80 ;  /* 0x000000800c007836 */ /* 0x000fe20000000000 */
[----:B------:R-:W-:Y:S02]  /*4660*/  @P0 LOP3.LUT R8, R9, 0xffff, RZ, 0xc0, !PT ;  /* 0x0000ffff09080812 */ /* 0x000fe400078ec0ff */
[----:B------:R-:W-:Y:S02]  /*4670*/  @P0 R2UR UR6, R6 ;  /* 0x00000000060602ca */ /* 0x000fe400000e0000 */
[----:B------:R-:W-:Y:S02]  /*4680*/  PRMT R0, RZ, 0x654, R0 ;  /* 0x00000654ff007816 */ /* 0x000fe40000000000 */
[----:B------:R-:W-:Y:S02]  /*4690*/  @P0 R2UR UR5, R8 ;  /* 0x00000000080502ca */ /* 0x000fe400000e0000 */
[----:B------:R3:W-:Y:S03]  /*46a0*/  SYNCS.ARRIVE.TRANS64.RED.A1T0 RZ, [R0+URZ], RZ ;  /* 0x000000ff00ff79a7 */ /* 0x0007e600081004ff */
[----:B------:R-:W-:Y:S04]  /*46b0*/  @UP1 UMOV UR29, UR4 ;  /* 0x00000004001d1c82 */ /* 0x000fe80008000000 */
[----:B------:R-:W-:Y:S04]  /*46c0*/  @UP1 UMOV UR14, UR6 ;  /* 0x00000006000e1c82 */ /* 0x000fe80008000000 */
[----:B------:R-:W-:Y:S01]  /*46d0*/  @UP1 UMOV UR13, UR5 ;  /* 0x00000005000d1c82 */ /* 0x000fe20008000000 */
[----:B------:R-:W-:Y:S05]  /*46e0*/  BRA.U !UP0, `(.L_x_78) ;  /* 0x0000000108a47547 */ /* 0x000fea000b800000 */
[----:B------:R-:W-:Y:S02]  /*46f0*/  UIMAD.WIDE.U32 UR18, UR13, UR47, URZ ;  /* 0x0000002f0d1272a5 */ /* 0x000fe4000f8e00ff */
[----:B------:R-:W-:Y:S02]  /*4700*/  UIMAD.WIDE.U32 UR26, UR14, UR44, URZ ;  /* 0x0000002c0e1a72a5 */ /* 0x000fe4000f8e00ff */
[----:B------:R-:W-:Y:S02]  /*4710*/  USEL UR4, UR30, UR38, !UP5 ;  /* 0x000000261e047287 */ /* 0x000fe4000e800000 */
[----:B------:R-:W-:Y:S02]  /*4720*/  USEL UR7, UR31, UR39, !UP6 ;  /* 0x000000271f077287 */ /* 0x000fe4000f000000 */
[----:B--2---:R-:W-:Y:S02]  /*4730*/  UIMAD.WIDE.U32 UR8, UR4, UR22, URZ ;  /* 0x00000016040872a5 */ /* 0x004fe4000f8e00ff */
[----:B------:R-:W-:Y:S01]  /*4740*/  UIMAD.WIDE.U32 UR10, UR7, UR22, URZ ;  /* 0x00000016070a72a5 */ /* 0x000fe2000f8e00ff */
[----:B------:R-:W-:Y:S02]  /*4750*/  UMOV UR5, UR19 ;  /* 0x0000001300057c82 */ /* 0x000fe40008000000 */
[----:B------:R-:W-:Y:S03]  /*4760*/  USHF.R.U32.HI UR6, URZ, UR41, UR5 ;  /* 0x00000029ff067299 */ /* 0x000fe60008011605 */
[----:B------:R-:W-:Y:S01]  /*4770*/  UMOV UR5, UR27 ;  /* 0x0000001b00057c82 */ /* 0x000fe20008000000 */
[----:B------:R-:W-:Y:S02]  /*4780*/  USEL UR6, UR13, UR6, !UP5 ;  /* 0x000000060d067287 */ /* 0x000fe4000e800000 */
[----:B------:R-:W-:Y:S03]  /*4790*/  USHF.R.U32.HI UR12, URZ, UR45, UR5 ;  /* 0x0000002dff0c7299 */ /* 0x000fe60008011605 */
[----:B------:R-:W-:Y:S02]  /*47a0*/  UMOV UR5, UR9 ;  /* 0x0000000900057c82 */ /* 0x000fe40008000000 */
[----:B------:R-:W-:Y:S03]  /*47b0*/  @UP4 USHF.R.U32.HI UR4, URZ, UR23, UR5 ;  /* 0x00000017ff044299 */ /* 0x000fe60008011605 */
[----:B------:R-:W-:Y:S01]  /*47c0*/  UMOV UR5, UR11 ;  /* 0x0000000b00057c82 */ /* 0x000fe20008000000 */
[----:B------:R-:W-:Y:S02]  /*47d0*/  UIMAD UR4, UR42, UR4, URZ ;  /* 0x000000042a0472a4 */ /* 0x000fe4000f8e02ff */
[----:B------:R-:W-:Y:S02]  /*47e0*/  @UP4 USHF.R.U32.HI UR7, URZ, UR23, UR5 ;  /* 0x00000017ff074299 */ /* 0x000fe40008011605 */
[----:B------:R-:W-:Y:S02]  /*47f0*/  UIMAD.WIDE.U32 UR10, UR6, UR22, URZ ;  /* 0x00000016060a72a5 */ /* 0x000fe4000f8e00ff */
[----:B------:R-:W-:Y:S02]  /*4800*/  USEL UR5, UR14, UR12, !UP6 ;  /* 0x0000000c0e057287 */ /* 0x000fe4000f000000 */
[----:B------:R-:W-:Y:S02]  /*4810*/  UIMAD UR8, UR42, UR7, URZ ;  /* 0x000000072a0872a4 */ /* 0x000fe4000f8e02ff */
[----:B------:R-:W-:Y:S03]  /*4820*/  UISETP.GE.AND UP0, UPT, UR6, UR4, UPT ;  /* 0x000000040600728c */ /* 0x000fe6000bf06270 */
[----:B------:R-:W-:Y:S01]  /*4830*/  UMOV UR4, UR11 ;  /* 0x0000000b00047c82 */ /* 0x000fe20008000000 */
[----:B------:R-:W-:Y:S02]  /*4840*/  UISETP.GE.OR UP0, UPT, UR5, UR8, UP0 ;  /* 0x000000080500728c */ /* 0x000fe40008706670 */
[----:B------:R-:W-:Y:S02]  /*4850*/  USHF.R.U32.HI UR4, URZ, UR23, UR4 ;  /* 0x00000017ff047299 */ /* 0x000fe40008011604 */
[----:B------:R-:W-:Y:S02]  /*4860*/  UIMAD.WIDE.U32 UR8, UR5, UR22, URZ ;  /* 0x00000016050872a5 */ /* 0x000fe4000f8e00ff */
[----:B------:R-:W-:Y:S04]  /*4870*/  USEL UR10, UR6, UR4, !UP4 ;  /* 0x00000004060a7287 */ /* 0x000fe8000e000000 */
[----:B------:R-:W-:Y:S01]  /*4880*/  UIADD3 UR11, UPT, UPT, -UR10, URZ, URZ ;  /* 0x000000ff0a0b7290 */ /* 0x000fe2000fffe1ff */
[----:B------:R-:W-:Y:S02]  /*4890*/  @!UP0 UMOV UR4, UR9 ;  /* 0x0000000900048c82 */ /* 0x000fe40008000000 */
[----:B------:R-:W-:Y:S02]  /*48a0*/  @!UP0 USHF.R.U32.HI UR4, URZ, UR23, UR4 ;  /* 0x00000017ff048299 */ /* 0x000fe40008011604 */
[----:B------:R-:W-:Y:S02]  /*48b0*/  UIMAD UR8, UR42, UR11, UR6 ;  /* 0x0000000b2a0872a4 */ /* 0x000fe4000f8e0206 */
[----:B------:R-:W-:Y:S04]  /*48c0*/  @!UP0 USEL UR4, UR5, UR4, !UP4 ;  /* 0x0000000405048287 */ /* 0x000fe8000e000000 */
[----:B------:R-:W-:Y:S02]  /*48d0*/  @!UP0 UIMAD UR8, UR7, UR8, UR4 ;  /* 0x00000008070882a4 */ /* 0x000fe4000f8e0204 */
[----:B------:R-:W-:Y:S02]  /*48e0*/  @!UP0 UIADD3 UR9, UPT, UPT, UR10, -UR4, URZ ;  /* 0x800000040a098290 */ /* 0x000fe4000fffe0ff */
[----:B------:R-:W-:Y:S02]  /*48f0*/  UIADD3 UR4, UPT, UPT, -UR5, URZ, URZ ;  /* 0x000000ff05047290 */ /* 0x000fe4000fffe1ff */
[----:B------:R-:W-:Y:S02]  /*4900*/  UIADD3 UR7, UPT, UPT, -UR6, URZ, URZ ;  /* 0x000000ff06077290 */ /* 0x000fe4000fffe1ff */
[----:B------:R-:W-:Y:S02]  /*4910*/  @!UP0 UIMAD UR6, UR9, UR42, UR5 ;  /* 0x0000002a090682a4 */ /* 0x000fe4000f8e0205 */
[----:B------:R-:W-:Y:S02]  /*4920*/  UIMAD UR14, UR15, UR4, UR14 ;  /* 0x000000040f0e72a4 */ /* 0x000fe4000f8e020e */
[----:B------:R-:W-:Y:S01]  /*4930*/  UIMAD UR13, UR46, UR7, UR13 ;  /* 0x000000072e0d72a4 */ /* 0x000fe2000f8e020d */
[----:B------:R-:W-:Y:S02]  /*4940*/  @!UP0 UMOV UR5, UR8 ;  /* 0x0000000800058c82 */ /* 0x000fe40008000000 */
[----:B------:R-:W-:Y:S02]  /*4950*/  UIMAD UR14, UR5, UR15, UR14 ;  /* 0x0000000f050e72a4 */ /* 0x000fe4000f8e020e */
[----:B------:R-:W-:Y:S11]  /*4960*/  UIMAD UR13, UR6, UR46, UR13 ;  /* 0x0000002e060d72a4 */ /* 0x000ff6000f8e020d */
[----:B------:R-:W-:Y:S01]  /*4970*/  @!UPT UIADD3 URZ, UPT, UPT, URZ, URZ, URZ ;  /* 0x000000fffffff290 */ /* 0x000fe2000fffe0ff */
.L_x_78:
[----:B------:R-:W4:Y:S01]  /*4980*/  @!UP2 LDCU.128 UR8, c[0x0][0xb10] ;  /* 0x00016200ff08a7ac */ /* 0x000f220008000c00 */
[C---:B-1----:R-:W-:Y:S02]  /*4990*/  ISETP.NE.U32.AND P1, PT, R4.reuse, RZ, PT ;  /* 0x000000ff0400720c */ /* 0x042fe40003f25070 */
[----:B------:R-:W-:Y:S02]  /*49a0*/  ISETP.NE.U32.AND P0, PT, R4, RZ, PT ;  /* 0x000000ff0400720c */ /* 0x000fe40003f05070 */
[C---:B------:R-:W-:Y:S02]  /*49b0*/  ISETP.NE.AND.EX P1, PT, R5.reuse, RZ, PT, P1 ;  /* 0x000000ff0500720c */ /* 0x040fe40003f25310 */
[----:B------:R-:W-:Y:S01]  /*49c0*/  ISETP.NE.AND.EX P0, PT, R5, RZ, PT, P0 ;  /* 0x000000ff0500720c */ /* 0x000fe20003f05300 */
[----:B------:R-:W1:Y:S01]  /*49d0*/  @!UP2 LDCU UR5, c[0x0][0xb0c] ;  /* 0x00016180ff05a7ac */ /* 0x000e620008000800 */
[----:B------:R-:W-:Y:S01]  /*49e0*/  SHF.L.U32 R9, R15, 0x1f, RZ ;  /* 0x0000001f0f097819 */ /* 0x000fe200000006ff */
[----:B------:R-:W-:Y:S02]  /*49f0*/  USHF.L.U32 UR35, UR16, 0x6, URZ ;  /* 0x0000000610237899 */ /* 0x000fe400080006ff */
[----:B------:R-:W-:Y:S02]  /*4a00*/  USHF.L.U32 UR34, UR20, 0x8, URZ ;  /* 0x0000000814227899 */ /* 0x000fe400080006ff */
[----:B----4-:R-:W-:Y:S07]  /*4a10*/  UIMAD.WIDE.U32 UR6, UR14, UR8, URZ ;  /* 0x000000080e0672a5 */ /* 0x010fee000f8e00ff */
[----:B------:R-:W-:Y:S01]  /*4a20*/  @!UP2 UMOV UR4, UR7 ;  /* 0x000000070004ac82 */ /* 0x000fe20008000000 */
[----:B-1----:R-:W-:Y:S02]  /*4a30*/  @!UP2 UISETP.NE.AND UP0, UPT, UR5, 0x1, UPT ;  /* 0x000000010500a88c */ /* 0x002fe4000bf05270 */
[----:B------:R-:W-:Y:S02]  /*4a40*/  @!UP2 USHF.R.U32.HI UR4, URZ, UR9, UR4 ;  /* 0x00000009ff04a299 */ /* 0x000fe40008011604 */
[----:B------:R-:W-:Y:S02]  /*4a50*/  UIMAD.WIDE.U32 UR6, UR13, UR11, URZ ;  /* 0x0000000b0d0672a5 */ /* 0x000fe4000f8e00ff */
[----:B------:R-:W-:Y:S02]  /*4a60*/  @!UP2 USEL UR8, UR14, UR4, !UP0 ;  /* 0x000000040e08a287 */ /* 0x000fe4000c000000 */
[----:B------:R-:W-:Y:S03]  /*4a70*/  @!UP2 UISETP.NE.AND UP0, UPT, UR10, 0x1, UPT ;  /* 0x000000010a00a88c */ /* 0x000fe6000bf05270 */
[----:B------:R-:W-:Y:S02]  /*4a80*/  @!UP2 UMOV UR6, UR7 ;  /* 0x000000070006ac82 */ /* 0x000fe40008000000 */
[----:B------:R-:W1:Y:S02]  /*4a90*/  @!UP2 LDCU UR4, c[0x0][0xb20] ;  /* 0x00016400ff04a7ac */ /* 0x000e640008000800 */
[----:B-1----:R-:W-:Y:S04]  /*4aa0*/  @!UP2 USHF.R.U32.HI UR6, URZ, UR4, UR6 ;  /* 0x00000004ff06a299 */ /* 0x002fe80008011606 */
[----:B------:R-:W-:Y:S04]  /*4ab0*/  @!UP2 USEL UR6, UR13, UR6, !UP0 ;  /* 0x000000060d06a287 */ /* 0x000fe8000c000000 */
[----:B------:R-:W-:Y:S02]  /*4ac0*/  @!UP2 UIADD3 UR4, UPT, UPT, -UR8, UR6, URZ ;  /* 0x000000060804a290 */ /* 0x000fe4000fffe1ff */
[----:B------:R-:W-:Y:S02]  /*4ad0*/  @!UP2 UIADD3 UR6, UPT, UPT, UR8, -UR6, URZ ;  /* 0x800000060806a290 */ /* 0x000fe4000fffe0ff */
[----:B------:R-:W-:Y:S02]  /*4ae0*/  @!UP2 UIMAD UR14, UR4, UR5, UR14 ;  /* 0x00000005040ea2a4 */ /* 0x000fe4000f8e020e */
[----:B------:R-:W-:Y:S01]  /*4af0*/  @!UP2 UIMAD UR13, UR6, UR10, UR13 ;  /* 0x0000000a060da2a4 */ /* 0x000fe2000f8e020d */
[----:B------:R-:W-:Y:S11]  /*4b00*/  BRA.U UP3, `(.L_x_79) ;  /* 0x0000000103107547 */ /* 0x000ff6000b800000 */
[----:B---3--:R-:W-:Y:S04]  /*4b10*/  MOV R0, UR40 ;  /* 0x0000002800007c02 */ /* 0x008fe80008000f00 */
[----:B------:R-:W-:Y:S04]  /*4b20*/  SHF.L.U32 R11, R0, 0x1f, RZ ;  /* 0x0000001f000b7819 */ /* 0x000fe800000006ff */
[----:B------:R-:W1:Y:S02]  /*4b30*/  SYNCS.PHASECHK.TRANS64.TRYWAIT P2, [UR21+0x68], R11 ;  /* 0x0000680bff0075a7 */ /* 0x000e640008041115 */
[----:B-1----:R-:W-:Y:S05]  /*4b40*/  @!P2 BRA `(.L_x_80) ;  /* 0x000000540030a947 */ /* 0x002fea0003800000 */
.L_x_79:
[----:B------:R-:W-:Y:S05]  /*4b50*/  @!P1 BRA `(.L_x_81) ;  /* 0x0000000000309947 */ /* 0x000fea0003800000 */
[----:B------:R-:W-:Y:S01]  /*4b60*/  ISETP.NE.U32.AND P1, PT, R2, RZ, PT ;  /* 0x000000ff0200720c */ /* 0x000fe20003f25070 */
[----:B------:R-:W4:Y:S01]  /*4b70*/  LDCU.64 UR4, c[0x0][0x358] ;  /* 0x00006b00ff0477ac */ /* 0x000f220008000a00 */
[----:B------:R-:W-:Y:S02]  /*4b80*/  IMAD.MOV.U32 R85, RZ, RZ, 0x1 ;  /* 0x00000001ff557424 */ /* 0x000fe400078e00ff */
[----:B------:R-:W-:Y:S11]  /*4b90*/  ISETP.NE.AND.EX P1, PT, R3, RZ, PT, P1 ;  /* 0x000000ff0300720c */ /* 0x000ff60003f25310 */
[----:B------:R-:W-:Y:S02]  /*4ba0*/  @!UPT UIADD3 URZ, UPT, UPT, URZ, URZ, URZ ;  /* 0x000000fffffff290 */ /* 0x000fe4000fffe0ff */
[----:B-1----:R-:W1:Y:S01]  /*4bb0*/  @P1 LDC.64 R10, c[0x0][0x888] ;  /* 0x00022200ff0a1b82 */ /* 0x002e620000000a00 */
[----:B---3--:R-:W-:Y:S04]  /*4bc0*/  @P1 IMAD R0, R4, UR36, RZ ;  /* 0x0000002404001c24 */ /* 0x008fe8000f8e02ff */
[----:B-1----:R-:W-:Y:S04]  /*4bd0*/  @P1 IMAD.WIDE R10, R0, 0x4, R10 ;  /* 0x00000004000a1825 */ /* 0x002fe800078e020a */
[----:B------:R-:W-:Y:S01]  /*4be0*/  HFMA2 R0, -RZ, RZ, 0, 5.9604644775390625e-08 ;  /* 0x00000001ff007431 */ /* 0x000fe200000001ff */
[----:B----45:R4:W5:Y:S04]  /*4bf0*/  @P1 LDG.E R41, desc[UR4][R10.64] ;  /* 0x000000040a291981 */ /* 0x030968000c1e1900 */
[----:B------:R-:W-:Y:S01]  /*4c00*/  @!P1 PRMT R85, R0, 0x7610, R85 ;  /* 0x0000761000559816 */ /* 0x000fe20000000055 */
[----:B----4-:R-:W1:Y:S06]  /*4c10*/  @!P1 LDC R41, c[0x0][0x880] ;  /* 0x00022000ff299b82 */ /* 0x010e6c0000000800 */
.L_x_81:
[----:B-1---5:R-:W-:Y:S01]  /*4c20*/  @!P0 FSETP.EQ.AND P1, PT, R41, RZ, PT ;  /* 0x000000ff2900820b */ /* 0x022fe20003f22000 */
[----:B------:R-:W-:Y:S01]  /*4c30*/  @!UPT UIADD3 URZ, UPT, UPT, URZ, URZ, URZ ;  /* 0x000000fffffff290 */ /* 0x000fe2000fffe0ff */
[----:B------:R-:W-:Y:S11]  /*4c40*/  @!P0 BRA `(.L_x_82) ;  /* 0x0000000000188947 */ /* 0x000ff60003800000 */
[----:B------:R-:W-:Y:S02]  /*4c50*/  LOP3.LUT P0, RZ, R85, 0xff, RZ, 0xc0, !PT ;  /* 0x000000ff55ff7812 */ /* 0x000fe4000780c0ff */
[----:B------:R-:W-:Y:S04]  /*4c60*/  ISETP.NE.U32.AND P1, PT, R2, RZ, PT ;  /* 0x000000ff0200720c */ /* 0x000fe80003f25070 */
[----:B------:R-:W-:Y:S04]  /*4c70*/  ISETP.NE.AND.EX P1, PT, R3, RZ, PT, P1 ;  /* 0x000000ff0300720c */ /* 0x000fe80003f25310 */
[----:B------:R-:W-:Y:S03]  /*4c80*/  PLOP3.LUT P1, PT, P1, PT, PT, 0x8, 0x80 ;  /* 0x000000000080781c */ /* 0x000fe60000f2e170 */
[----:B------:R-:W-:Y:S11]  /*4c90*/  @P0 FSETP.EQ.AND P1, PT, R41, RZ, PT ;  /* 0x000000ff2900020b */ /* 0x000ff60003f22000 */
[----:B------:R-:W-:Y:S02]  /*4ca0*/  @!UPT UIADD3 URZ, UPT, UPT, URZ, URZ, URZ ;  /* 0x000000fffffff290 */ /* 0x000fe4000fffe0ff */
.L_x_82:
[----:B------:R-:W1:Y:S01]  /*4cb0*/  SYNCS.PHASECHK.TRANS64.TRYWAIT P2, [UR21+0x40], R9 ;  /* 0x00004009ff0075a7 */ /* 0x000e620008041115 */
[----:B------:R-:W-:Y:S04]  /*4cc0*/  ELECT P0, URZ, PT ;  /* 0x0000000000ff782f */ /* 0x000fe80003800000 */
[----:B------:R-:W-:Y:S11]  /*4cd0*/  PLOP3.LUT P1, PT, P1, P0, PT, 0xf2, 0x2f ;  /* 0x00000000002f781c */ /* 0x000ff60000f21e72 */
[----:B------:R-:W-:Y:S02]  /*4ce0*/  @!UPT UIADD3 URZ, UPT, UPT, URZ, URZ, URZ ;  /* 0x000000fffffff290 */ /* 0x000fe4000fffe0ff */
[----:B------:R-:W-:Y:S05]  /*4cf0*/  @!P1 IADD3 R8, P0, PT, R16, 0x580, RZ ;  /* 0x0000058010089810 */ /* 0x000fea0007f1e0ff */
[----:B------:R-:W-:Y:S01]  /*4d00*/  @!P1 IMAD.X R6, RZ, RZ, R17, P0 ;  /* 0x000000ffff069224 */ /* 0x000fe200000e0611 */
[----:B-1----:R-:W-:Y:S07]  /*4d10*/  @!P2 BRA `(.L_x_83) ;  /* 0x0000005000d4a947 */ /* 0x002fee0003800000 */
.L_x_166:
[----:B------:R-:W-:Y:S01]  /*4d20*/  @!P1 R2UR UR5, R8 ;  /* 0x00000000080592ca */ /* 0x000fe200000e0000 */
[----:B------:R-:W-:Y:S01]  /*4d30*/  VOTEU.ALL UP0, P1 ;  /* 0x0000000000ff7886 */ /* 0x000fe20000800000 */
[----:B------:R-:W-:Y:S01]  /*4d40*/  @!P1 R2UR UR4, R6 ;  /* 0x00000000060492ca */ /* 0x000fe200000e0000 */
[----:B-1-3--:R-:W-:Y:S01]  /*4d50*/  @!P1 IMAD.MOV.U32 R0, RZ, RZ, 0x2000 ;  /* 0x00002000ff009424 */ /* 0x00afe200078e00ff */
[----:B------:R-:W-:Y:S01]  /*4d60*/  UMOV UR8, 0x0 ;  /* 0x0000000000087882 */ /* 0x000fe20000000000 */
[----:B------:R-:W-:Y:S01]  /*4d70*/  UMOV UR9, 0x10000000 ;  /* 0x1000000000097882 */ /* 0x000fe20000000000 */
[----:B------:R-:W-:Y:S01]  /*4d80*/  @!UP0 UIADD3 UR32, UPT, UPT, UR21, 0x400, URZ ;  /* 0x0000040015208890 */ /* 0x000fe2000fffe0ff */
[----:B------:R-:W-:Y:S01]  /*4d90*/  @!P1 IADD3 R8, P0, PT, R16, 0x580, RZ ;  /* 0x0000058010089810 */ /* 0x000fe20007f1e0ff */
[----:B------:R-:W-:Y:S01]  /*4da0*/  VOTEU.ALL UP0, P1 ;  /* 0x0000000000ff7886 */ /* 0x000fe20000800000 */
[----:B------:R-:W-:Y:S03]  /*4db0*/  UPRMT UR6, UR52, 0x654, UR33 ;  /* 0x0000065434067896 */ /* 0x000fe60008000021 */
[----:B------:R-:W-:Y:S02]  /*4dc0*/  @!P1 IMAD.X R6, RZ, RZ, R17, P0 ;  /* 0x000000ffff069224 */ /* 0x000fe400000e0611 */
[----:B------:R-:W-:Y:S02]  /*4dd0*/  IMAD.U32 R10, RZ, RZ, UR5 ;  /* 0x00000005ff0a7e24 */ /* 0x000fe4000f8e00ff */
[----:B------:R-:W-:Y:S03]  /*4de0*/  IMAD.U32 R11, RZ, RZ, UR4 ;  /* 0x00000004ff0b7e24 */ /* 0x000fe6000f8e00ff */
[----:B------:R-:W-:Y:S02]  /*4df0*/  @!P1 R2UR UR4, R10 ;  /* 0x000000000a0492ca */ /* 0x000fe400000e0000 */
[----:B------:R-:W-:Y:S11]  /*4e00*/  @!P1 R2UR UR5, R11 ;  /* 0x000000000b0592ca */ /* 0x000ff600000e0000 */
[----:B------:R-:W-:Y:S02]  /*4e10*/  @!UPT UIADD3 URZ, UPT, UPT, URZ, URZ, URZ ;  /* 0x000000fffffff290 */ /* 0x000fe4000fffe0ff */
[----:B------:R1:W-:Y:S01]  /*4e20*/  @!UP0 UTMALDG.3D [UR32], [UR4], desc[UR8] ;  /* 0x00000820040085b4 */ /* 0x0003e20008011000 */
[----:B------:R1:W-:Y:S01]  /*4e30*/  @!P1 SYNCS.ARRIVE.TRANS64.RED.A0TR RZ, [UR21+0x20], R0 ;  /* 0x00002000ffff99a7 */ /* 0x0003e20008300415 */
[----:B------:R-:W-:Y:S01]  /*4e40*/  SYNCS.ARRIVE.TRANS64.RED.A1T0 RZ, [UR6], RZ ;  /* 0x000000ffffff79a7 */ /* 0x000fe20008100406 */
[----:B------:R-:W3:Y:S02]  /*4e50*/  SYNCS.PHASECHK.TRANS64.TRYWAIT P2, [UR21+0x48], R9 ;  /* 0x00004809ff0075a7 */ /* 0x000ee40008041115 */
[----:B-1-3--:R-:W-:Y:S05]  /*4e60*/  @!P2 BRA `(.L_x_84) ;  /* 0x000000500098a947 */ /* 0x00afea0003800000 */
.L_x_168:
[----:B------:R-:W-:Y:S01]  /*4e70*/  @!P1 R2UR UR5, R8 ;  /* 0x00000000080592ca */ /* 0x000fe200000e0000 */
[----:B------:R-:W-:Y:S01]  /*4e80*/  VOTEU.ALL UP0, P1 ;  /* 0x0000000000ff7886 */ /* 0x000fe20000800000 */
[----:B------:R-:W-:Y:S01]  /*4e90*/  @!P1 R2UR UR4, R6 ;  /* 0x00000000060492ca */ /* 0x000fe200000e0000 */
[----:B-1----:R-:W-:Y:S01]  /*4ea0*/  @!P1 IMAD.MOV.U32 R0, RZ, RZ, 0x2000 ;  /* 0x00002000ff009424 */ /* 0x002fe200078e00ff */
[----:B------:R-:W-:Y:S01]  /*4eb0*/  UMOV UR8, 0x0 ;  /* 0x0000000000087882 */ /* 0x000fe20000000000 */
[----:B------:R-:W-:Y:S01]  /*4ec0*/  UMOV UR9, 0x10000000 ;  /* 0x1000000000097882 */ /* 0x000fe20000000000 */
[----:B------:R-:W-:Y:S01]  /*4ed0*/  @!UP0 UIADD3 UR26, UPT, UPT, UR34, 0x40, URZ ;  /* 0x00000040221a8890 */ /* 0x000fe2000fffe0ff */
[----:B------:R-:W-:Y:S01]  /*4ee0*/  @!P1 IADD3 R8, P0, PT, R16, 0x580, RZ ;  /* 0x0000058010089810 */ /* 0x000fe20007f1e0ff */
[----:B------:R-:W-:Y:S01]  /*4ef0*/  @!UP0 UIADD3 UR24, UPT, UPT, UR21, 0x2400, URZ ;  /* 0x0000240015188890 */ /* 0x000fe2000fffe0ff */
[----:B------:R-:W-:Y:S01]  /*4f00*/  VOTEU.ALL UP0, P1 ;  /* 0x0000000000ff7886 */ /* 0x000fe20000800000 */
[----:B------:R-:W-:Y:S01]  /*4f10*/  UMOV UR27, UR35 ;  /* 0x00000023001b7c82 */ /* 0x000fe20008000000 */
[----:B------:R-:W-:Y:S02]  /*4f20*/  UMOV UR28, UR36 ;  /* 0x00000024001c7c82 */ /* 0x000fe40008000000 */
[----:B------:R-:W-:Y:S01]  /*4f30*/  IMAD.U32 R10, RZ, RZ, UR5 ;  /* 0x00000005ff0a7e24 */ /* 0x000fe2000f8e00ff */
[----:B------:R-:W-:Y:S01]  /*4f40*/  UPRMT UR6, UR52, 0x654, UR25 ;  /* 0x0000065434067896 */ /* 0x000fe20008000019 */
[----:B------:R-:W-:Y:S02]  /*4f50*/  IMAD.U32 R11, RZ, RZ, UR4 ;  /* 0x00000004ff0b7e24 */ /* 0x000fe4000f8e00ff */
[----:B------:R-:W-:Y:S01]  /*4f60*/  @!P1 IMAD.X R6, RZ, RZ, R17, P0 ;  /* 0x000000ffff069224 */ /* 0x000fe200000e0611 */
        /* <DEDUP_REMOVED lines=8> */
.L_x_170:
[----:B------:R-:W-:Y:S01]  /*4ff0*/  @!P1 R2UR UR5, R8 ;  /* 0x00000000080592ca */ /* 0x000fe200000e0000 */
[----:B------:R-:W-:Y:S01]  /*5000*/  VOTEU.ALL UP0, P1 ;  /* 0x0000000000ff7886 */ /* 0x000fe20000800000 */
[----:B------:R-:W-:Y:S01]  /*5010*/  @!P1 R2UR UR4, R6 ;  /* 0x00000000060492ca */ /* 0x000fe200000e0000 */
[----:B-1----:R-:W-:Y:S01]  /*5020*/  @!P1 IMAD.MOV.U32 R0, RZ, RZ, 0x2000 ;  /* 0x00002000ff009424 */ /* 0x002fe200078e00ff */
[----:B------:R-:W-:Y:S01]  /*5030*/  UMOV UR8, 0x0 ;  /* 0x0000000000087882 */ /* 0x000fe20000000000 */
[----:B------:R-:W-:Y:S01]  /*5040*/  UMOV UR9, 0x10000000 ;  /* 0x1000000000097882 */ /* 0x000fe20000000000 */
[----:B------:R-:W-:Y:S01]  /*5050*/  @!UP0 UIADD3 UR18, UPT, UPT, UR34, 0x80, URZ ;  /* 0x0000008022128890 */ /* 0x000fe2000fffe0ff */
[----:B------:R-:W-:Y:S01]  /*5060*/  VIADD R14, R14, 0x1 ;  /* 0x000000010e0e7836 */ /* 0x000fe20000000000 */
[----:B------:R-:W-:Y:S01]  /*5070*/  @!UP0 UIADD3 UR16, UPT, UPT, UR21, 0x4400, URZ ;  /* 0x0000440015108890 */ /* 0x000fe2000fffe0ff */
[----:B------:R-:W-:Y:S01]  /*5080*/  VOTEU.ALL UP0, P1 ;  /* 0x0000000000ff7886 */ /* 0x000fe20000800000 */
[----:B------:R-:W-:Y:S01]  /*5090*/  UMOV UR19, UR35 ;  /* 0x0000002300137c82 */ /* 0x000fe20008000000 */
[----:B------:R-:W-:Y:S02]  /*50a0*/  UMOV UR20, UR36 ;  /* 0x0000002400147c82 */ /* 0x000fe40008000000 */
[----:B------:R-:W-:Y:S01]  /*50b0*/  IMAD.U32 R10, RZ, RZ, UR5 ;  /* 0x00000005ff0a7e24 */ /* 0x000fe2000f8e00ff */
[----:B------:R-:W-:Y:S01]  /*50c0*/  UPRMT UR6, UR52, 0x654, UR17 ;  /* 0x0000065434067896 */ /* 0x000fe20008000011 */
        /* <DEDUP_REMOVED lines=9> */
.L_x_172:
[----:B------:R-:W-:Y:S01]  /*5160*/  @!P1 IADD3 R6, P0, PT, R16, 0x580, RZ ;  /* 0x0000058010069810 */ /* 0x000fe20007f1e0ff */
[----:B------:R-:W-:Y:S01]  /*5170*/  VOTEU.ALL UP0, P1 ;  /* 0x0000000000ff7886 */ /* 0x000fe20000800000 */
[----:B------:R-:W-:Y:S01]  /*5180*/  UMOV UR6, 0x0 ;  /* 0x0000000000067882 */ /* 0x000fe20000000000 */
[----:B------:R-:W-:Y:S01]  /*5190*/  UMOV UR7, 0x10000000 ;  /* 0x1000000000077882 */ /* 0x000fe20000000000 */
[----:B------:R-:W-:Y:S01]  /*51a0*/  @!P1 R2UR UR5, R6 ;  /* 0x00000000060592ca */ /* 0x000fe200000e0000 */
[----:B-1----:R-:W-:Y:S01]  /*51b0*/  @!P1 IMAD.X R0, RZ, RZ, R17, P0 ;  /* 0x000000ffff009224 */ /* 0x002fe200000e0611 */
[----:B------:R-:W-:Y:S01]  /*51c0*/  @!UP0 UIADD3 UR10, UPT, UPT, UR34, 0xc0, URZ ;  /* 0x000000c0220a8890 */ /* 0x000fe2000fffe0ff */
[----:B------:R-:W-:Y:S01]  /*51d0*/  R2UR UR16, R87 ;  /* 0x00000000571072ca */ /* 0x000fe200000e0000 */
[----:B------:R-:W-:Y:S01]  /*51e0*/  @!UP0 UIADD3 UR8, UPT, UPT, UR21, 0x6400, URZ ;  /* 0x0000640015088890 */ /* 0x000fe2000fffe0ff */
[----:B------:R-:W-:Y:S01]  /*51f0*/  ISETP.NE.AND P0, PT, R14, 0x2, PT ;  /* 0x000000020e00780c */ /* 0x000fe20003f05270 */
[----:B------:R-:W-:Y:S01]  /*5200*/  @!UP0 UIADD3 UR9, UPT, UPT, UR21, 0x38, URZ ;  /* 0x0000003815098890 */ /* 0x000fe2000fffe0ff */
[----:B------:R-:W-:Y:S01]  /*5210*/  @!P1 R2UR UR4, R0 ;  /* 0x00000000000492ca */ /* 0x000fe200000e0000 */
[----:B------:R-:W-:Y:S01]  /*5220*/  VOTEU.ALL UP0, P1 ;  /* 0x0000000000ff7886 */ /* 0x000fe20000800000 */
[----:B------:R-:W-:Y:S01]  /*5230*/  UMOV UR11, UR35 ;  /* 0x00000023000b7c82 */ /* 0x000fe20008000000 */
[----:B------:R-:W-:Y:S01]  /*5240*/  UMOV UR12, UR36 ;  /* 0x00000024000c7c82 */ /* 0x000fe20008000000 */
[----:B------:R-:W-:Y:S01]  /*5250*/  SEL R0, RZ, 0x1, P0 ;  /* 0x00000001ff007807 */ /* 0x000fe20000000000 */
[----:B------:R-:W-:Y:S01]  /*5260*/  UIADD3 UR20, UPT, UPT, UR13, UR63, URZ ;  /* 0x0000003f0d147290 */ /* 0x000fe2000fffe0ff */
[----:B------:R-:W-:Y:S01]  /*5270*/  IMAD.U32 R8, RZ, RZ, UR5 ;  /* 0x00000005ff087e24 */ /* 0x000fe2000f8e00ff */
[----:B------:R-:W-:Y:S01]  /*5280*/  LOP3.LUT R15, R15, 0x1, RZ, 0x3c, !PT ;  /* 0x000000010f0f7812 */ /* 0x000fe200078e3cff */
[----:B------:R-:W-:Y:S01]  /*5290*/  UPLOP3.LUT UP3, UPT, UPT, UPT, UPT, 0x80, 0x8 ;  /* 0x000000000008789c */ /* 0x000fe20003f6f070 */
[----:B------:R-:W-:Y:S01]  /*52a0*/  LOP3.LUT R13, R13, R0, RZ, 0x3c, !PT ;  /* 0x000000000d0d7212 */ /* 0x000fe200078e3cff */
[----:B------:R-:W-:Y:S01]  /*52b0*/  UIADD3 UR16, UPT, UPT, UR14, UR16, URZ ;  /* 0x000000100e107290 */ /* 0x000fe2000fffe0ff */
[----:B------:R-:W-:Y:S01]  /*52c0*/  SEL R14, R14, RZ, P0 ;  /* 0x000000ff0e0e7207 */ /* 0x000fe20000000000 */
[----:B------:R-:W-:Y:S01]  /*52d0*/  UMOV UR36, UR29 ;  /* 0x0000001d00247c82 */ /* 0x000fe20008000000 */
[----:B------:R-:W-:Y:S01]  /*52e0*/  IMAD.U32 R9, RZ, RZ, UR4 ;  /* 0x00000004ff097e24 */ /* 0x000fe2000f8e00ff */
[----:B------:R-:W-:Y:S04]  /*52f0*/  @!P1 R2UR UR4, R8 ;  /* 0x00000000080492ca */ /* 0x000fe800000e0000 */
[----:B------:R-:W-:Y:S11]  /*5300*/  @!P1 R2UR UR5, R9 ;  /* 0x00000000090592ca */ /* 0x000ff600000e0000 */
[----:B------:R-:W-:Y:S02]  /*5310*/  @!UPT UIADD3 URZ, UPT, UPT, URZ, URZ, URZ ;  /* 0x000000fffffff290 */ /* 0x000fe4000fffe0ff */
[----:B------:R3:W-:Y:S01]  /*5320*/  @!UP0 UTMALDG.3D [UR8], [UR4], desc[UR6] ;  /* 0x00000608040085b4 */ /* 0x0007e20008011000 */
[----:B------:R3:W-:Y:S01]  /*5330*/  @!P1 SYNCS.ARRIVE.TRANS64.RED.A0TR RZ, [UR21+0x38], R7 ;  /* 0x00003807ffff99a7 */ /* 0x0007e20008300415 */
[----:B------:R-:W-:Y:S01]  /*5340*/  SYNCS.ARRIVE.TRANS64.RED.A1T0 RZ, [UR37], RZ ;  /* 0x000000ffffff79a7 */ /* 0x000fe20008100425 */
[----:B------:R-:W-:Y:S05]  /*5350*/  BRA.U UP1, `(.L_x_87) ;  /* 0xfffffff101687547 */ /* 0x000fea000b83ffff */
[----:B------:R-:W-:-:S04]  /*5360*/  SHF.L.U32 R3, R15, 0x1f, RZ ;  /* 0x0000001f0f037819 */ /* 0x000fc800000006ff */
[----:B------:R-:W1:Y:S02]  /*5370*/  SYNCS.PHASECHK.TRANS64.TRYWAIT P0, [UR21+0x40], R3 ;  /* 0x00004003ff0075a7 */ /* 0x000e640008001115 */
[----:B-1----:R-:W-:Y:S05]  /*5380*/  @!P0 BRA `(.L_x_88) ;  /* 0x0000004c00988947 */ /* 0x002fea0003800000 */
.L_x_174:
[----:B------:R-:W4:Y:S02]  /*5390*/  SYNCS.PHASECHK.TRANS64.TRYWAIT P0, [UR21+0x48], R3 ;  /* 0x00004803ff0075a7 */ /* 0x000f240008001115 */
[----:B----4-:R-:W-:Y:S05]  /*53a0*/  @!P0 BRA `(.L_x_89) ;  /* 0x0000004c00a88947 */ /* 0x010fea0003800000 */
.L_x_176:
[----:B------:R-:W4:Y:S02]  /*53b0*/  SYNCS.PHASECHK.TRANS64.TRYWAIT P0, [UR21+0x50], R3 ;  /* 0x00005003ff0075a7 */ /* 0x000f240008001115 */
[----:B----4-:R-:W-:Y:S05]  /*53c0*/  @!P0 BRA `(.L_x_90) ;  /* 0x0000004c00b88947 */ /* 0x010fea0003800000 */
.L_x_178:
[----:B-1----:R-:W-:-:S07]  /*53d0*/  MOV R0, UR21 ;  /* 0x0000001500007c02 */ /* 0x002fce0008000f00 */
.L_x_91:
[----:B-1----:R-:W-:-:S04]  /*53e0*/  SHF.L.U32 R3, R15, 0x1f, RZ ;  /* 0x0000001f0f037819 */ /* 0x002fc800000006ff */
[----:B------:R1:W4:Y:S03]  /*53f0*/  SYNCS.PHASECHK.TRANS64.TRYWAIT P0, [R0+URZ+0x58], R3 ;  /* 0x00005803000075a7 */ /* 0x00032600080011ff */
[----:B----4-:R-:W-:Y:S05]  /*5400*/  @!P0 NANOSLEEP.SYNCS 0x989680 ;  /* 0x009896800000895d */ /* 0x010fea0003900000 */
[----:B------:R-:W4:Y:S02]  /*5410*/  @!P0 SYNCS.PHASECHK.TRANS64 P0, [R0+URZ+0x58], R3 ;  /* 0x00005803000085a7 */ /* 0x000f2400080010ff */
[----:B--234-:R-:W-:Y:S05]  /*5420*/  @P0 EXIT ;  /* 0x000000000000094d */ /* 0x01cfea0003800000 */
[----:B------:R-:W-:Y:S05]  /*5430*/  BRA `(.L_x_91) ;  /* 0xfffffffc00e87947 */ /* 0x000fea000383ffff */
.L_x_76:
[----:B------:R-:W-:-:S06]  /*5440*/  UISETP.GE.AND UP0, UPT, UR17, 0x4, UPT ;  /* 0x000000041100788c */ /* 0x000fcc000bf06270 */
[----:B------:R-:W-:-:S13]  /*5450*/  PLOP3.LUT P0, PT, PT, PT, UP0, 0x80, 0x8 ;  /* 0x000000000008781c */ /* 0x000fda0003f0f008 */
[----:B-1----:R-:W-:Y:S05]  /*5460*/  @!P0 EXIT ;  /* 0x000000000000894d */ /* 0x002fea0003800000 */
[----:B------:R-:W-:Y:S01]  /*5470*/  BAR.SYNC.DEFER_BLOCKING 0x6, 0xa0 ;  /* 0x0182800000007b1d */ /* 0x000fe20000010000 */
[C---:B------:R-:W-:Y:S01]  /*5480*/  IMAD.SHL.U32 R7, R96.reuse, 0x40, RZ ;  /* 0x0000004060077824 */ /* 0x040fe200078e00ff */
[----:B------:R-:W-:Y:S01]  /*5490*/  SHF.R.U32.HI R5, RZ, 0x1, R96 ;  /* 0x00000001ff057819 */ /* 0x000fe20000011660 */
[C---:B------:R-:W-:Y:S01]  /*54a0*/  IMAD.U32 R37, R96.reuse, 0x10000, RZ ;  /* 0x0001000060257824 */ /* 0x040fe200078e00ff */
[C---:B------:R-:W-:Y:S01]  /*54b0*/  R2P PR, R96.reuse, 0x6 ;  /* 0x0000000660007804 */ /* 0x040fe20000000000 */
[----:B------:R-:W-:Y:S01]  /*54c0*/  IMAD.SHL.U32 R84, R96, 0x20, RZ ;  /* 0x0000002060547824 */ /* 0x000fe200078e00ff */
[----:B------:R-:W-:Y:S02]  /*54d0*/  UMOV UR44, 0x400 ;  /* 0x00000400002c7882 */ /* 0x000fe40000000000 */
[----:B------:R-:W1:Y:S01]  /*54e0*/  LDC.64 R80, c[0x0][0x888] ;  /* 0x00022200ff507b82 */ /* 0x000e620000000a00 */
[----:B------:R-:W-:Y:S01]  /*54f0*/  ULEA UR44, UR52, UR44, 0x18 ;  /* 0x0000002c342c7291 */ /* 0x000fe2000f8ec0ff */
[C---:B------:R-:W-:Y:S01]  /*5500*/  LOP3.LUT R4, R7.reuse, 0x1c0, RZ, 0xc0, !PT ;  /* 0x000001c007047812 */ /* 0x040fe200078ec0ff */
[----:B------:R-:W-:Y:S01]  /*5510*/  IMAD.MOV.U32 R94, RZ, RZ, 0x20 ;  /* 0x00000020ff5e7424 */ /* 0x000fe200078e00ff */
[----:B------:R-:W-:Y:S01]  /*5520*/  LOP3.LUT R7, R7, 0x200, RZ, 0xc0, !PT ;  /* 0x0000020007077812 */ /* 0x000fe200078ec0ff */
[----:B------:R-:W-:Y:S01]  /*5530*/  UIADD3 UR4, UPT, UPT, UR44, 0x400, URZ ;  /* 0x000004002c047890 */ /* 0x000fe2000fffe0ff */
[----:B------:R-:W-:Y:S01]  /*5540*/  LOP3.LUT R5, R4, 0x8, R5, 0xf8, !PT ;  /* 0x0000000804057812 */ /* 0x000fe200078ef805 */
[----:B------:R-:W-:Y:S01]  /*5550*/  IMAD.SHL.U32 R4, R96, 0x8, RZ ;  /* 0x0000000860047824 */ /* 0x000fe200078e00ff */
[----:B------:R-:W2:Y:S01]  /*5560*/  LDC.64 R82, c[0x0][0x890] ;  /* 0x00022400ff527b82 */ /* 0x000ea20000000a00 */
[----:B------:R-:W-:Y:S01]  /*5570*/  LOP3.LUT R37, R37, 0x600000, RZ, 0xc0, !PT ;  /* 0x0060000025257812 */ /* 0x000fe200078ec0ff */
[----:B------:R-:W-:Y:S01]  /*5580*/  IMAD.MOV.U32 R93, RZ, RZ, 0x1 ;  /* 0x00000001ff5d7424 */ /* 0x000fe200078e00ff */
[----:B------:R-:W-:Y:S01]  /*5590*/  LOP3.LUT R84, R7, 0xc00, R84, 0xf8, !PT ;  /* 0x00000c0007547812 */ /* 0x000fe200078ef854 */
[----:B------:R-:W-:Y:S01]  /*55a0*/  IMAD.MOV.U32 R36, RZ, RZ, RZ ;  /* 0x000000ffff247224 */ /* 0x000fe200078e00ff */
[----:B------:R-:W-:Y:S01]  /*55b0*/  LOP3.LUT R5, R5, 0x38, R4, 0x78, !PT ;  /* 0x0000003805057812 */ /* 0x000fe200078e7804 */
[----:B------:R-:W-:Y:S01]  /*55c0*/  IMAD.MOV.U32 R92, RZ, RZ, RZ ;  /* 0x000000ffff5c7224 */ /* 0x000fe200078e00ff */
[----:B------:R-:W-:Y:S01]  /*55d0*/  SEL R95, R94, 0xffffffe0, !P2 ;  /* 0xffffffe05e5f7807 */ /* 0x000fe20005000000 */
[----:B------:R-:W3:Y:S01]  /*55e0*/  LDC.64 R78, c[0x0][0x8b0] ;  /* 0x00022c00ff4e7b82 */ /* 0x000ee20000000a00 */
[----:B------:R-:W4:Y:S01]  /*55f0*/  LDS R0, [UR44+0x120] ;  /* 0x0001202cff007984 */ /* 0x000f220008000800 */
[----:B------:R-:W-:-:S02]  /*5600*/  LOP3.LUT R84, R84, R5, RZ, 0xfc, !PT ;  /* 0x0000000554547212 */ /* 0x000fc400078efcff */
[----:B------:R-:W-:Y:S02]  /*5610*/  CS2R R90, SRZ ;  /* 0x00000000005a7805 */ /* 0x000fe4000001ff00 */
[----:B------:R-:W-:Y:S01]  /*5620*/  LOP3.LUT R96, R96, 0x60, RZ, 0xc0, !PT ;  /* 0x0000006060607812 */ /* 0x000fe200078ec0ff */
[----:B------:R-:W-:Y:S01]  /*5630*/  IMAD.U32 R88, RZ, RZ, UR4 ;  /* 0x00000004ff587e24 */ /* 0x000fe2000f8e00ff */
[----:B------:R-:W-:Y:S01]  /*5640*/  SEL R94, R94, 0xffffffe0, !P1 ;  /* 0xffffffe05e5e7807 */ /* 0x000fe20004800000 */
[----:B------:R-:W1:Y:S01]  /*5650*/  LDCU UR60, c[0x0][0x370] ;  /* 0x00006e00ff3c77ac */ /* 0x000e620008000800 */
[----:B------:R-:W1:Y:S01]  /*5660*/  LDC.64 R76, c[0x0][0x8a8] ;  /* 0x00022a00ff4c7b82 */ /* 0x000e620000000a00 */
[----:B------:R-:W1:Y:S01]  /*5670*/  LDCU UR43, c[0x0][0xb0c] ;  /* 0x00016180ff2b77ac */ /* 0x000e620008000800 */
[----:B------:R-:W1:Y:S01]  /*5680*/  LDCU UR39, c[0x0][0xb30] ;  /* 0x00016600ff2777ac */ /* 0x000e620008000800 */
[----:B------:R-:W1:Y:S01]  /*5690*/  LDCU.64 UR54, c[0x0][0x888] ;  /* 0x00011100ff3677ac */ /* 0x000e620008000a00 */
[----:B------:R-:W1:Y:S01]  /*56a0*/  LDCU.64 UR40, c[0x0][0xb28] ;  /* 0x00016500ff2877ac */ /* 0x000e620008000a00 */
[----:B------:R-:W1:Y:S01]  /*56b0*/  LDCU.128 UR56, c[0x0][0xb10] ;  /* 0x00016200ff3877ac */ /* 0x000e620008000c00 */
[----:B------:R-:W1:Y:S01]  /*56c0*/  LDCU UR53, c[0x0][0x374] ;  /* 0x00006e80ff3577ac */ /* 0x000e620008000800 */
[----:B------:R-:W-:Y:S01]  /*56d0*/  UMOV UR47, URZ ;  /* 0x000000ff002f7c82 */ /* 0x000fe20008000000 */
[----:B------:R-:W-:Y:S01]  /*56e0*/  UMOV UR46, URZ ;  /* 0x000000ff002e7c82 */ /* 0x000fe20008000000 */
[----:B--2-4-:R-:W-:-:S07]  /*56f0*/  IMAD.IADD R37, R0, 0x1, R37 ;  /* 0x0000000100257824 */ /* 0x014fce00078e0225 */
.L_x_135:
[C---:B------:R-:W-:Y:S02]  /*5700*/  LEA R3, R90.reuse, UR44, 0x3 ;  /* 0x0000002c5a037c11 */ /* 0x040fe4000f8e18ff */
[----:B------:R-:W-:Y:S02]  /*5710*/  SHF.L.U32 R0, R91, 0x1f, RZ ;  /* 0x0000001f5b007819 */ /* 0x000fe400000006ff */
[----:B------:R-:W-:Y:S02]  /*5720*/  LEA R5, R90, UR44, 0x4 ;  /* 0x0000002c5a057c11 */ /* 0x000fe4000f8e20ff */
[----:B------:R-:W2:Y:S02]  /*5730*/  SYNCS.PHASECHK.TRANS64.TRYWAIT P0, [R3+URZ+0x70], R0 ;  /* 0x00007000030075a7 */ /* 0x000ea400080011ff */
[----:B-12---:R-:W-:Y:S05]  /*5740*/  @!P0 BRA `(.L_x_92) ;  /* 0x0000004800f08947 */ /* 0x006fea0003800000 */
.L_x_179:
        /* <DEDUP_REMOVED lines=8> */
[----:B----4-:R-:W-:Y:S11]  /*57d0*/  LOP3.LUT P0, RZ, R6, 0x1, RZ, 0xc0, !PT ;  /* 0x0000000106ff7812 */ /* 0x010ff6000780c0ff */
[----:B------:R-:W-:Y:S02]  /*57e0*/  @!UPT UIADD3 URZ, UPT, UPT, URZ, URZ, URZ ;  /* 0x000000fffffff290 */ /* 0x000fe4000fffe0ff */
[----:B-1----:R-:W-:Y:S01]  /*57f0*/  VOTEU.ANY UP1, P0 ;  /* 0x0000000000ff7886 */ /* 0x002fe20000020100 */
[----:B------:R-:W-:Y:S01]  /*5800*/  PLOP3.LUT P0, PT, PT, PT, UP1, 0x80, 0x8 ;  /* 0x000000000008781c */ /* 0x000fe20003f0f018 */
[----:B------:R-:W-:Y:S11]  /*5810*/  UP2UR UR62, UPR, URZ, 0x2 ;  /* 0x00000002ff3e7883 */ /* 0x000ff60008000000 */
[----:B------:R-:W-:Y:S01]  /*5820*/  @!UPT UIADD3 URZ, UPT, UPT, URZ, URZ, URZ ;  /* 0x000000fffffff290 */ /* 0x000fe2000fffe0ff */
[----:B--2---:R-:W-:Y:S02]  /*5830*/  @P0 SHF.R.U32.HI R0, RZ, 0x10, R5 ;  /* 0x00000010ff000819 */ /* 0x004fe40000011605 */
        /* <DEDUP_REMOVED lines=12> */
[----:B------:R-:W2:Y:S01]  /*5900*/  LDCU UR12, c[0x0][0xb20] ;  /* 0x00016400ff0c77ac */ /* 0x000ea20008000800 */
[----:B------:R-:W-:Y:S02]  /*5910*/  UIMAD.WIDE.U32 UR4, UR53, UR59, URZ ;  /* 0x0000003b350472a5 */ /* 0x000fe4000f8e00ff */
[----:B------:R-:W-:Y:S02]  /*5920*/  UIMAD.WIDE.U32 UR6, UR60, UR56, URZ ;  /* 0x000000383c0672a5 */ /* 0x000fe4000f8e00ff */
[----:B------:R-:W-:Y:S02]  /*5930*/  UISETP.NE.AND UP0, UPT, UR58, 0x1, UPT ;  /* 0x000000013a00788c */ /* 0x000fe4000bf05270 */
[----:B------:R-:W-:Y:S02]  /*5940*/  UIMAD.WIDE.U32 UR8, UR37, UR59, URZ ;  /* 0x0000003b250872a5 */ /* 0x000fe4000f8e00ff */
[----:B------:R-:W-:Y:S02]  /*5950*/  UIMAD.WIDE.U32 UR10, UR38, UR56, URZ ;  /* 0x00000038260a72a5 */ /* 0x000fe4000f8e00ff */
[----:B------:R-:W-:Y:S02]  /*5960*/  UISETP.NE.AND UP1, UPT, UR43, 0x1, UPT ;  /* 0x000000012b00788c */ /* 0x000fe4000bf25270 */
[----:B------:R-:W-:Y:S01]  /*5970*/  UISETP.NE.AND UP2, UPT, UR42, 0x1, UPT ;  /* 0x000000012a00788c */ /* 0x000fe2000bf45270 */
[----:B------:R-:W-:Y:S02]  /*5980*/  UMOV UR4, UR5 ;  /* 0x0000000500047c82 */ /* 0x000fe40008000000 */
[----:B--2---:R-:W-:Y:S03]  /*5990*/  USHF.R.U32.HI UR5, URZ, UR12, UR4 ;  /* 0x0000000cff057299 */ /* 0x004fe60008011604 */
[----:B------:R-:W-:Y:S02]  /*59a0*/  UMOV UR4, UR7 ;  /* 0x0000000700047c82 */ /* 0x000fe40008000000 */
[----:B------:R-:W-:Y:S02]  /*59b0*/  USHF.R.U32.HI UR7, URZ, UR57, UR4 ;  /* 0x00000039ff077299 */ /* 0x000fe40008011604 */
[----:B------:R-:W-:Y:S02]  /*59c0*/  USEL UR4, UR53, UR5, !UP0 ;  /* 0x0000000535047287 */ /* 0x000fe4000c000000 */
[----:B------:R-:W-:Y:S01]  /*59d0*/  USEL UR7, UR60, UR7, !UP1 ;  /* 0x000000073c077287 */ /* 0x000fe2000c800000 */
[----:B------:R-:W-:Y:S01]  /*59e0*/  UMOV UR5, UR9 ;  /* 0x0000000900057c82 */ /* 0x000fe20008000000 */
[----:B------:R-:W-:Y:S02]  /*59f0*/  UIMAD.WIDE.U32 UR8, UR4, UR40, URZ ;  /* 0x00000028040872a5 */ /* 0x000fe4000f8e00ff */
[----:B------:R-:W-:Y:S03]  /*5a00*/  USHF.R.U32.HI UR6, URZ, UR12, UR5 ;  /* 0x0000000cff067299 */ /* 0x000fe60008011605 */
[----:B------:R-:W-:Y:S01]  /*5a10*/  UMOV UR5, UR11 ;  /* 0x0000000b00057c82 */ /* 0x000fe20008000000 */
[----:B------:R-:W-:Y:S02]  /*5a20*/  UIMAD.WIDE.U32 UR10, UR7, UR40, URZ ;  /* 0x00000028070a72a5 */ /* 0x000fe4000f8e00ff */
[----:B------:R-:W-:Y:S02]  /*5a30*/  USHF.R.U32.HI UR12, URZ, UR57, UR5 ;  /* 0x00000039ff0c7299 */ /* 0x000fe40008011605 */
[----:B------:R-:W-:Y:S01]  /*5a40*/  USEL UR6, UR37, UR6, !UP0 ;  /* 0x0000000625067287 */ /* 0x000fe2000c000000 */
[----:B------:R-:W-:Y:S02]  /*5a50*/  UMOV UR5, UR9 ;  /* 0x0000000900057c82 */ /* 0x000fe40008000000 */
[----:B------:R-:W-:Y:S01]  /*5a60*/  UMOV UR10, UR11 ;  /* 0x0000000b000a7c82 */ /* 0x000fe20008000000 */
[----:B------:R-:W-:Y:S02]  /*5a70*/  @UP2 USHF.R.U32.HI UR4, URZ, UR41, UR5 ;  /* 0x00000029ff042299 */ /* 0x000fe40008011605 */
[----:B------:R-:W-:Y:S02]  /*5a80*/  @UP2 USHF.R.U32.HI UR7, URZ, UR41, UR10 ;  /* 0x00000029ff072299 */ /* 0x000fe4000801160a */
[----:B------:R-:W-:Y:S02]  /*5a90*/  UIMAD UR4, UR42, UR4, URZ ;  /* 0x000000042a0472a4 */ /* 0x000fe4000f8e02ff */
        /* <DEDUP_REMOVED lines=8> */
[----:B------:R-:W-:Y:S02]  /*5b20*/  USEL UR11, UR6, UR4, !UP2 ;  /* 0x00000004060b7287 */ /* 0x000fe4000d000000 */
[----:B------:R-:W-:Y:S02]  /*5b30*/  UIADD3 UR8, UPT, UPT, -UR5, URZ, URZ ;  /* 0x000000ff05087290 */ /* 0x000fe4000fffe1ff */
[----:B------:R-:W-:Y:S01]  /*5b40*/  UIADD3 UR10, UPT, UPT, -UR11, URZ, URZ ;  /* 0x000000ff0b0a7290 */ /* 0x000fe2000fffe1ff */
[----:B------:R-:W-:Y:S01]  /*5b50*/  @!UP0 UMOV UR4, UR9 ;  /* 0x0000000900048c82 */ /* 0x000fe20008000000 */
[----:B------:R-:W-:Y:S02]  /*5b60*/  UIADD3 UR9, UPT, UPT, -UR6, URZ, URZ ;  /* 0x000000ff06097290 */ /* 0x000fe4000fffe1ff */
[----:B------:R-:W-:Y:S02]  /*5b70*/  @!UP0 USHF.R.U32.HI UR4, URZ, UR41, UR4 ;  /* 0x00000029ff048299 */ /* 0x000fe40008011604 */
[----:B------:R-:W-:Y:S02]  /*5b80*/  UIMAD UR10, UR42, UR10, UR6 ;  /* 0x0000000a2a0a72a4 */ /* 0x000fe4000f8e0206 */
[----:B------:R-:W-:Y:S04]  /*5b90*/  @!UP0 USEL UR4, UR5, UR4, !UP2 ;  /* 0x0000000405048287 */ /* 0x000fe8000d000000 */
[----:B------:R-:W-:Y:S02]  /*5ba0*/  @!UP0 UIMAD UR10, UR7, UR10, UR4 ;  /* 0x0000000a070a82a4 */ /* 0x000fe4000f8e0204 */
[----:B------:R-:W-:Y:S02]  /*5bb0*/  @!UP0 UIADD3 UR11, UPT, UPT, UR11, -UR4, URZ ;  /* 0x800000040b0b8290 */ /* 0x000fe4000fffe0ff */
[----:B------:R-:W-:Y:S02]  /*5bc0*/  UIMAD UR7, UR43, UR8, UR38 ;  /* 0x000000082b0772a4 */ /* 0x000fe4000f8e0226 */
[----:B------:R-:W-:Y:S02]  /*5bd0*/  @!UP0 UIMAD UR6, UR11, UR42, UR5 ;  /* 0x0000002a0b0682a4 */ /* 0x000fe4000f8e0205 */
[----:B------:R-:W-:Y:S01]  /*5be0*/  UIMAD UR4, UR58, UR9, UR37 ;  /* 0x000000093a0472a4 */ /* 0x000fe2000f8e0225 */
[----:B------:R-:W-:Y:S02]  /*5bf0*/  @!UP0 UMOV UR5, UR10 ;  /* 0x0000000a00058c82 */ /* 0x000fe40008000000 */
[----:B------:R-:W-:Y:S02]  /*5c00*/  UIMAD UR38, UR5, UR43, UR7 ;  /* 0x0000002b052672a4 */ /* 0x000fe4000f8e0207 */
[----:B------:R-:W-:Y:S11]  /*5c10*/  UIMAD UR37, UR6, UR58, UR4 ;  /* 0x0000003a062572a4 */ /* 0x000ff6000f8e0204 */
[----:B------:R-:W-:Y:S01]  /*5c20*/  @!UPT UIADD3 URZ, UPT, UPT, URZ, URZ, URZ ;  /* 0x000000fffffff290 */ /* 0x000fe2000fffe0ff */
.L_x_93:
[----:B------:R-:W-:Y:S01]  /*5c30*/  UISETP.NE.AND UP0, UPT, UR39, 0x1, UPT ;  /* 0x000000012700788c */ /* 0x000fe2000bf05270 */
[----:B------:R-:W-:Y:S01]  /*5c40*/  LOP3.LUT P0, RZ, R88, 0x3f0, RZ, 0xc0, !PT ;  /* 0x000003f058ff7812 */ /* 0x000fe2000780c0ff */
[----:B------:R-:W-:Y:S01]  /*5c50*/  USHF.L.U32 UR50, UR16, 0x6, URZ ;  /* 0x0000000610327899 */ /* 0x000fe200080006ff */
[----:B------:R-:W-:Y:S01]  /*5c60*/  BSSY.RECONVERGENT B6, `(.L_x_94) ;  /* 0x0000034000067945 */ /* 0x000fe20003800200 */
[----:B------:R-:W-:Y:S01]  /*5c70*/  USHF.L.U32 UR49, UR20, 0x8, URZ ;  /* 0x0000000814317899 */ /* 0x000fe200080006ff */
[----:B------:R-:W-:Y:S06]  /*5c80*/  IADD3 R90, PT, PT, R90, 0x1, RZ ;  /* 0x000000015a5a7810 */ /* 0x000fec0007ffe0ff */
[----:B------:R-:W2:Y:S01]  /*5c90*/  @!UP0 LDCU.128 UR12, c[0x0][0xb10] ;  /* 0x00016200ff0c87ac */ /* 0x000ea20008000c00 */
[----:B------:R-:W4:Y:S01]  /*5ca0*/  @!UP0 LDCU UR5, c[0x0][0xb0c] ;  /* 0x00016180ff0587ac */ /* 0x000f220008000800 */
[----:B------:R-:W3:Y:S01]  /*5cb0*/  @!UP0 LDCU UR10, c[0x0][0xb20] ;  /* 0x00016400ff0a87ac */ /* 0x000ee20008000800 */
[----:B--2---:R-:W-:Y:S02]  /*5cc0*/  UIMAD.WIDE.U32 UR8, UR38, UR12, URZ ;  /* 0x0000000c260872a5 */ /* 0x004fe4000f8e00ff */
[----:B------:R-:W-:Y:S02]  /*5cd0*/  UIMAD.WIDE.U32 UR6, UR37, UR15, URZ ;  /* 0x0000000f250672a5 */ /* 0x000fe4000f8e00ff */
[----:B------:R-:W-:Y:S03]  /*5ce0*/  @!UP0 UISETP.NE.AND UP1, UPT, UR14, 0x1, UPT ;  /* 0x000000010e00888c */ /* 0x000fe6000bf25270 */
[----:B------:R-:W-:Y:S01]  /*5cf0*/  @!UP0 UMOV UR4, UR9 ;  /* 0x0000000900048c82 */ /* 0x000fe20008000000 */
[----:B----4-:R-:W-:Y:S02]  /*5d00*/  @!UP0 UISETP.NE.AND UP2, UPT, UR5, 0x1, UPT ;  /* 0x000000010500888c */ /* 0x010fe4000bf45270 */
[----:B------:R-:W-:Y:S01]  /*5d10*/  @!UP0 USHF.R.U32.HI UR4, URZ, UR13, UR4 ;  /* 0x0000000dff048299 */ /* 0x000fe20008011604 */
[----:B------:R-:W-:Y:S02]  /*5d20*/  @!UP0 UMOV UR6, UR7 ;  /* 0x0000000700068c82 */ /* 0x000fe40008000000 */
[----:B---3--:R-:W-:Y:S02]  /*5d30*/  @!UP0 USHF.R.U32.HI UR6, URZ, UR10, UR6 ;  /* 0x0000000aff068299 */ /* 0x008fe40008011606 */
[----:B------:R-:W-:Y:S02]  /*5d40*/  @!UP0 USEL UR7, UR38, UR4, !UP2 ;  /* 0x0000000426078287 */ /* 0x000fe4000d000000 */
[----:B------:R-:W-:Y:S04]  /*5d50*/  @!UP0 USEL UR6, UR37, UR6, !UP1 ;  /* 0x0000000625068287 */ /* 0x000fe8000c800000 */
[----:B------:R-:W-:Y:S02]  /*5d60*/  @!UP0 UIADD3 UR4, UPT, UPT, -UR7, UR6, URZ ;  /* 0x0000000607048290 */ /* 0x000fe4000fffe1ff */
[----:B------:R-:W-:Y:S02]  /*5d70*/  @!UP0 UIADD3 UR6, UPT, UPT, UR7, -UR6, URZ ;  /* 0x8000000607068290 */ /* 0x000fe4000fffe0ff */
[----:B------:R-:W-:Y:S02]  /*5d80*/  @!UP0 UIMAD UR38, UR4, UR5, UR38 ;  /* 0x00000005042682a4 */ /* 0x000fe4000f8e0226 */
[----:B------:R-:W-:Y:S01]  /*5d90*/  @!UP0 UIMAD UR37, UR6, UR14, UR37 ;  /* 0x0000000e062582a4 */ /* 0x000fe2000f8e0225 */
[----:B------:R-:W-:Y:S11]  /*5da0*/  @!P0 BRA `(.L_x_95) ;  /* 0x00000000007c8947 */ /* 0x000ff60003800000 */
[----:B------:R-:W2:Y:S01]  /*5db0*/  LDCU.64 UR8, c[0x4][0x80] ;  /* 0x01001000ff0877ac */ /* 0x000ea20008000a00 */
[----:B------:R-:W-:Y:S01]  /*5dc0*/  MOV R2, 0x0 ;  /* 0x0000000000027802 */ /* 0x000fe20000000f00 */
[----:B------:R-:W-:Y:S02]  /*5dd0*/  HFMA2 R12, -RZ, RZ, 0, 5.9604644775390625e-08 ;  /* 0x00000001ff0c7431 */ /* 0x000fe400000001ff */
[----:B------:R-:W-:Y:S01]  /*5de0*/  IMAD.MOV.U32 R8, RZ, RZ, 0x70 ;  /* 0x00000070ff087424 */ /* 0x000fe200078e00ff */
[----:B------:R3:W4:Y:S01]  /*5df0*/  LDC.64 R14, c[0x4][R2] ;  /* 0x01000000020e7b82 */ /* 0x0007220000000a00 */
[----:B------:R-:W1:Y:S01]  /*5e00*/  LDCU.64 UR6, c[0x4][0x88] ;  /* 0x01001100ff0677ac */ /* 0x000e620008000a00 */
[----:B------:R-:W-:Y:S01]  /*5e10*/  IMAD.MOV.U32 R13, RZ, RZ, RZ ;  /* 0x000000ffff0d7224 */ /* 0x000fe200078e00ff */
[----:B------:R-:W1:Y:S01]  /*5e20*/  LDCU.64 UR4, c[0x4][0x8] ;  /* 0x01000100ff0477ac */ /* 0x000e620008000a00 */
[----:B--2---:R-:W-:Y:S01]  /*5e30*/  MOV R5, UR9 ;  /* 0x0000000900057c02 */ /* 0x004fe20008000f00 */
[----:B------:R-:W-:Y:S01]  /*5e40*/  IMAD.U32 R4, RZ, RZ, UR8 ;  /* 0x00000008ff047e24 */ /* 0x000fe2000f8e00ff */
[----:B-1----:R-:W-:Y:S01]  /*5e50*/  MOV R7, UR7 ;  /* 0x0000000700077c02 */ /* 0x002fe20008000f00 */
[----:B------:R-:W-:Y:S01]  /*5e60*/  IMAD.U32 R6, RZ, RZ, UR6 ;  /* 0x00000006ff067e24 */ /* 0x000fe2000f8e00ff */
[----:B------:R-:W-:Y:S01]  /*5e70*/  MOV R11, UR5 ;  /* 0x00000005000b7c02 */ /* 0x000fe20008000f00 */
[----:B------:R-:W-:Y:S02]  /*5e80*/  IMAD.U32 R10, RZ, RZ, UR4 ;  /* 0x00000004ff0a7e24 */ /* 0x000fe4000f8e00ff */
[----:B------:R-:W-:Y:S07]  /*5e90*/  LEPC R20, `(.L_x_96) ;  /* 0x000000001014794e */ /* 0x000fee0000000000 */
[----:B---345:R-:W-:Y:S05]  /*5ea0*/  CALL.ABS.NOINC R14 ;  /* 0x000000000e007343 */ /* 0x038fea0003c00000 */
.L_x_96:
[----:B------:R-:W1:Y:S01]  /*5eb0*/  LDCU.64 UR8, c[0x4][0x80] ;  /* 0x01001000ff0877ac */ /* 0x000e620008000a00 */
[----:B------:R-:W2:Y:S01]  /*5ec0*/  LDC.64 R2, c[0x4][R2] ;  /* 0x0100000002027b82 */ /* 0x000ea20000000a00 */
[----:B------:R-:W-:Y:S02]  /*5ed0*/  HFMA2 R12, -RZ, RZ, 0, 5.9604644775390625e-08 ;  /* 0x00000001ff0c7431 */ /* 0x000fe400000001ff */
[----:B------:R-:W-:Y:S02]  /*5ee0*/  IMAD.MOV.U32 R8, RZ, RZ, 0x70 ;  /* 0x00000070ff087424 */ /* 0x000fe400078e00ff */
[----:B------:R-:W-:Y:S01]  /*5ef0*/  IMAD.MOV.U32 R13, RZ, RZ, RZ ;  /* 0x000000ffff0d7224 */ /* 0x000fe200078e00ff */
[----:B------:R-:W3:Y:S01]  /*5f00*/  LDCU.64 UR6, c[0x4][0x88] ;  /* 0x01001100ff0677ac */ /* 0x000ee20008000a00 */
[----:B------:R-:W4:Y:S01]  /*5f10*/  LDCU.64 UR4, c[0x4][0x8] ;  /* 0x01000100ff0477ac */ /* 0x000f220008000a00 */
[----:B-1----:R-:W-:Y:S02]  /*5f20*/  MOV R4, UR8 ;  /* 0x0000000800047c02 */ /* 0x002fe40008000f00 */
[----:B------:R-:W-:Y:S02]  /*5f30*/  MOV R5, UR9 ;  /* 0x0000000900057c02 */ /* 0x000fe40008000f00 */
[----:B---3--:R-:W-:Y:S01]  /*5f40*/  MOV R7, UR7 ;  /* 0x0000000700077c02 */ /* 0x008fe20008000f00 */
[----:B------:R-:W-:Y:S01]  /*5f50*/  IMAD.U32 R6, RZ, RZ, UR6 ;  /* 0x00000006ff067e24 */ /* 0x000fe2000f8e00ff */
[----:B----4-:R-:W-:Y:S01]  /*5f60*/  MOV R11, UR5 ;  /* 0x00000005000b7c02 */ /* 0x010fe20008000f00 */
[----:B------:R-:W-:Y:S02]  /*5f70*/  IMAD.U32 R10, RZ, RZ, UR4 ;  /* 0x00000004ff0a7e24 */ /* 0x000fe4000f8e00ff */
[----:B------:R-:W-:Y:S07]  /*5f80*/  LEPC R20, `(.L_x_95) ;  /* 0x000000001014794e */ /* 0x000fee0000000000 */
[----:B--2---:R-:W-:Y:S05]  /*5f90*/  CALL.ABS.NOINC R2 ;  /* 0x0000000002007343 */ /* 0x004fea0003c00000 */
.L_x_95:
[----:B------:R-:W-:Y:S05]  /*5fa0*/  BSYNC.RECONVERGENT B6 ;  /* 0x0000000000067941 */ /* 0x000fea0003800200 */
.L_x_94:
[----:B------:R-:W-:Y:S02]  /*5fb0*/  ISETP.NE.U32.AND P0, PT, RZ, UR54, PT ;  /* 0x00000036ff007c0c */ /* 0x000fe4000bf05070 */
[C---:B------:R-:W-:Y:S02]  /*5fc0*/  ISETP.NE.U32.AND P1, PT, R82.reuse, RZ, PT ;  /* 0x000000ff5200720c */ /* 0x040fe40003f25070 */
[----:B------:R-:W-:Y:S02]  /*5fd0*/  ISETP.NE.U32.AND P4, PT, R82, RZ, PT ;  /* 0x000000ff5200720c */ /* 0x000fe40003f85070 */
[----:B------:R-:W-:Y:S02]  /*5fe0*/  ISETP.NE.AND.EX P0, PT, RZ, UR55, PT, P0 ;  /* 0x00000037ff007c0c */ /* 0x000fe4000bf05300 */
[C---:B------:R-:W-:Y:S02]  /*5ff0*/  ISETP.NE.AND.EX P1, PT, R83.reuse, RZ, PT, P1 ;  /* 0x000000ff5300720c */ /* 0x040fe40003f25310 */
[----:B------:R-:W-:Y:S02]  /*6000*/  ISETP.NE.AND.EX P4, PT, R83, RZ, P0, P4 ;  /* 0x000000ff5300720c */ /* 0x000fe40000785340 */
[----:B------:R-:W-:Y:S02]  /*6010*/  ISETP.NE.U32.AND P5, PT, R78, RZ, PT ;  /* 0x000000ff4e00720c */ /* 0x000fe40003fa5070 */
[----:B------:R-:W-:Y:S02]  /*6020*/  ISETP.NE.U32.AND P3, PT, RZ, UR54, PT ;  /* 0x00000036ff007c0c */ /* 0x000fe4000bf65070 */
[----:B------:R-:W-:Y:S02]  /*6030*/  PLOP3.LUT P2, PT, PT, PT, PT, 0x8, 0x80 ;  /* 0x000000000080781c */ /* 0x000fe40003f4e170 */
[----:B------:R-:W-:Y:S02]  /*6040*/  ISETP.NE.AND.EX P5, PT, R79, RZ, PT, P5 ;  /* 0x000000ff4f00720c */ /* 0x000fe40003fa5350 */
[----:B------:R-:W-:Y:S03]  /*6050*/  ISETP.NE.AND.EX P3, PT, RZ, UR55, PT, P3 ;  /* 0x00000037ff007c0c */ /* 0x000fe6000bf65330 */
[----:B------:R-:W-:Y:S01]  /*6060*/  @!P4 PLOP3.LUT P2, PT, P1, PT, PT, 0x80, 0x8 ;  /* 0x000000000008c81c */ /* 0x000fe20000f4f070 */
[----:B------:R-:W-:Y:S01]  /*6070*/  @!UPT UIADD3 URZ, UPT, UPT, URZ, URZ, URZ ;  /* 0x000000fffffff290 */ /* 0x000fe2000fffe0ff */
[----:B------:R-:W-:Y:S11]  /*6080*/  @!P1 BRA `(.L_x_97) ;  /* 0x0000000000309947 */ /* 0x000ff60003800000 */
[----:B------:R-:W-:Y:S01]  /*6090*/  ISETP.NE.U32.AND P0, PT, R80, RZ, PT ;  /* 0x000000ff5000720c */ /* 0x000fe20003f05070 */
[----:B------:R-:W2:Y:S01]  /*60a0*/  LDCU.64 UR4, c[0x0][0x358] ;  /* 0x00006b00ff0477ac */ /* 0x000ea20008000a00 */
[----:B------:R-:W-:Y:S02]  /*60b0*/  IMAD.MOV.U32 R85, RZ, RZ, 0x1 ;  /* 0x00000001ff557424 */ /* 0x000fe400078e00ff */
[----:B------:R-:W-:Y:S11]  /*60c0*/  ISETP.NE.AND.EX P0, PT, R81, RZ, PT, P0 ;  /* 0x000000ff5100720c */ /* 0x000ff60003f05300 */
[----:B------:R-:W-:Y:S02]  /*60d0*/  @!UPT UIADD3 URZ, UPT, UPT, URZ, URZ, URZ ;  /* 0x000000fffffff290 */ /* 0x000fe4000fffe0ff */
[----:B------:R-:W3:Y:S01]  /*60e0*/  @P0 LDC.64 R2, c[0x0][0x888] ;  /* 0x00022200ff020b82 */ /* 0x000ee20000000a00 */
[----:B-1----:R-:W-:Y:S04]  /*60f0*/  @P0 IMAD R0, R82, UR36, RZ ;  /* 0x0000002452000c24 */ /* 0x002fe8000f8e02ff */
[----:B---3--:R-:W-:Y:S04]  /*6100*/  @P0 IMAD.WIDE R2, R0, 0x4, R2 ;  /* 0x0000000400020825 */ /* 0x008fe800078e0202 */
[----:B------:R-:W-:Y:S01]  /*6110*/  HFMA2 R0, -RZ, RZ, 0, 5.9604644775390625e-08 ;  /* 0x00000001ff007431 */ /* 0x000fe200000001ff */
[----:B--2--5:R2:W5:Y:S04]  /*6120*/  @P0 LDG.E R41, desc[UR4][R2.64] ;  /* 0x0000000402290981 */ /* 0x024568000c1e1900 */
[----:B------:R-:W-:Y:S01]  /*6130*/  @!P0 PRMT R85, R0, 0x7610, R85 ;  /* 0x0000761000558816 */ /* 0x000fe20000000055 */
[----:B--2---:R-:W3:Y:S06]  /*6140*/  @!P0 LDC R41, c[0x0][0x880] ;  /* 0x00022000ff298b82 */ /* 0x004eec0000000800 */
.L_x_97:
[----:B------:R-:W-:Y:S05]  /*6150*/  @!P5 BRA `(.L_x_98) ;  /* 0x000000000024d947 */ /* 0x000fea0003800000 */
[----:B------:R-:W-:Y:S01]  /*6160*/  ISETP.NE.U32.AND P0, PT, R76, RZ, PT ;  /* 0x000000ff4c00720c */ /* 0x000fe20003f05070 */
[----:B------:R-:W2:Y:S03]  /*6170*/  LDCU.64 UR4, c[0x0][0x358] ;  /* 0x00006b00ff0477ac */ /* 0x000ea60008000a00 */
[----:B------:R-:W-:Y:S11]  /*6180*/  ISETP.NE.AND.EX P0, PT, R77, RZ, PT, P0 ;  /* 0x000000ff4d00720c */ /* 0x000ff60003f05300 */
[----:B------:R-:W-:Y:S02]  /*6190*/  @!UPT UIADD3 URZ, UPT, UPT, URZ, URZ, URZ ;  /* 0x000000fffffff290 */ /* 0x000fe4000fffe0ff */
[----:B------:R-:W4:Y:S01]  /*61a0*/  @P0 LDC.64 R2, c[0x0][0x8a8] ;  /* 0x00022a00ff020b82 */ /* 0x000f220000000a00 */
[----:B-1----:R-:W-:Y:S04]  /*61b0*/  @P0 IMAD R0, R78, UR36, RZ ;  /* 0x000000244e000c24 */ /* 0x002fe8000f8e02ff */
[----:B----4-:R-:W-:Y:S05]  /*61c0*/  @P0 IMAD.WIDE R2, R0, 0x4, R2 ;  /* 0x0000000400020825 */ /* 0x010fea00078e0202 */
[----:B--2--5:R2:W5:Y:S02]  /*61d0*/  @P0 LDG.E R38, desc[UR4][R2.64] ;  /* 0x0000000402260981 */ /* 0x024564000c1e1900 */
[----:B--2---:R-:W4:Y:S02]  /*61e0*/  @!P0 LDC R38, c[0x0][0x8a0] ;  /* 0x00022800ff268b82 */ /* 0x004f240000000800 */
.L_x_98:
[----:B---3-5:R-:W-:Y:S01]  /*61f0*/  FSETP.NEU.AND P0, PT, R41, RZ, PT ;  /* 0x000000ff2900720b */ /* 0x028fe20003f0d000 */
[----:B------:R-:W-:Y:S01]  /*6200*/  IMAD.SHL.U32 R47, R84, 0x2, RZ ;  /* 0x00000002542f7824 */ /* 0x000fe200078e00ff */
[----:B------:R-:W-:Y:S01]  /*6210*/  SEL R5, RZ, 0xffffffff, P3 ;  /* 0xffffffffff057807 */ /* 0x000fe20001800000 */
[----:B------:R-:W-:Y:S01]  /*6220*/  BSSY B1, `(.L_x_99) ;  /* 0x0000043000017945 */ /* 0x000fe20003800000 */
[----:B------:R-:W-:Y:S01]  /*6230*/  @!P4 LOP3.LUT P3, RZ, R85, 0xff, RZ, 0xc0, !PT ;  /* 0x000000ff55ffc812 */ /* 0x000fe2000786c0ff */
[----:B------:R-:W-:Y:S01]  /*6240*/  VIADD R99, R47, UR44 ;  /* 0x0000002c2f637c36 */ /* 0x000fe20008000000 */
[----:B------:R-:W-:Y:S01]  /*6250*/  @!P4 SEL R2, RZ, 0xffffffff, P0 ;  /* 0xffffffffff02c807 */ /* 0x000fe20000000000 */
[----:B------:R-:W-:Y:S01]  /*6260*/  IMAD.MOV.U32 R60, RZ, RZ, 0x1 ;  /* 0x00000001ff3c7424 */ /* 0x000fe200078e00ff */
[----:B------:R-:W-:Y:S01]  /*6270*/  LOP3.LUT R93, R93, 0x1, RZ, 0x3c, !PT ;  /* 0x000000015d5d7812 */ /* 0x000fe200078e3cff */
[----:B------:R-:W-:Y:S01]  /*6280*/  IMAD.MOV.U32 R46, RZ, RZ, RZ ;  /* 0x000000ffff2e7224 */ /* 0x000fe200078e00ff */
[----:B------:R-:W-:Y:S02]  /*6290*/  @P2 SEL R2, R5, R2, !P3 ;  /* 0x0000000205022207 */ /* 0x000fe40005800000 */
[----:B------:R-:W-:Y:S02]  /*62a0*/  CS2R R74, SRZ ;  /* 0x00000000004a7805 */ /* 0x000fe4000001ff00 */
[----:B------:R-:W-:Y:S02]  /*62b0*/  LEA R100, R36, UR44, 0x3 ;  /* 0x0000002c24647c11 */ /* 0x000fe4000f8e18ff */
[----:B------:R-:W-:Y:S02]  /*62c0*/  CS2R R72, SRZ ;  /* 0x0000000000487805 */ /* 0x000fe4000001ff00 */
[----:B------:R-:W-:Y:S02]  /*62d0*/  @!P4 LOP3.LUT R2, R2, 0x1, RZ, 0xc0, !PT ;  /* 0x000000010202c812 */ /* 0x000fe400078ec0ff */
[----:B------:R-:W-:Y:S02]  /*62e0*/  CS2R R66, SRZ ;  /* 0x0000000000427805 */ /* 0x000fe4000001ff00 */
[----:B------:R-:W-:Y:S02]  /*62f0*/  SHF.L.U32 R3, R92, 0x1f, RZ ;  /* 0x0000001f5c037819 */ /* 0x000fe400000006ff */
[----:B------:R-:W-:Y:S02]  /*6300*/  CS2R R64, SRZ ;  /* 0x0000000000407805 */ /* 0x000fe4000001ff00 */
[----:B------:R-:W-:Y:S02]  /*6310*/  ISETP.NE.U32.OR P6, PT, R2, 0x1, P4 ;  /* 0x000000010200780c */ /* 0x000fe400027c5470 */
[----:B------:R-:W-:Y:S02]  /*6320*/  CS2R R58, SRZ ;  /* 0x00000000003a7805 */ /* 0x000fe4000001ff00 */
[----:B------:R-:W-:Y:S02]  /*6330*/  LEA.HI R39, R36, R36, RZ, 0x1 ;  /* 0x0000002424277211 */ /* 0x000fe400078f08ff */
[----:B------:R-:W-:Y:S02]  /*6340*/  CS2R R56, SRZ ;  /* 0x0000000000387805 */ /* 0x000fe4000001ff00 */
[----:B------:R-:W-:Y:S02]  /*6350*/  LOP3.LUT P4, R89, R85, 0xff, RZ, 0xc0, !PT ;  /* 0x000000ff55597812 */ /* 0x000fe4000788c0ff */
[----:B------:R-:W-:Y:S02]  /*6360*/  CS2R R50, SRZ ;  /* 0x0000000000327805 */ /* 0x000fe4000001ff00 */
[----:B------:R-:W-:Y:S01]  /*6370*/  SEL R2, RZ, 0xffffffff, P0 ;  /* 0xffffffffff027807 */ /* 0x000fe20000000000 */
[C---:B-1----:R-:W-:Y:S01]  /*6380*/  IMAD.SHL.U32 R0, R39.reuse, 0x80, RZ ;  /* 0x0000008027007824 */ /* 0x042fe200078e00ff */
[----:B------:R-:W-:Y:S02]  /*6390*/  LOP3.LUT R39, R39, 0xffe, RZ, 0xc0, !PT ;  /* 0x00000ffe27277812 */ /* 0x000fe400078ec0ff */
[----:B------:R-:W-:Y:S02]  /*63a0*/  CS2R R48, SRZ ;  /* 0x0000000000307805 */ /* 0x000fe4000001ff00 */
[----:B------:R-:W-:Y:S01]  /*63b0*/  @P1 SEL R2, R5, R2, !P4 ;  /* 0x0000000205021207 */ /* 0x000fe20006000000 */
[----:B------:R-:W-:Y:S01]  /*63c0*/  VIADD R101, R99, 0x400 ;  /* 0x0000040063657836 */ /* 0x000fe20000000000 */
[----:B------:R-:W-:Y:S01]  /*63d0*/  LOP3.LUT R0, R0, 0xffffff00, RZ, 0xc0, !PT ;  /* 0xffffff0000007812 */ /* 0x000fe200078ec0ff */
[----:B------:R-:W-:Y:S01]  /*63e0*/  IMAD.IADD R39, R36, 0x1, -R39 ;  /* 0x0000000124277824 */ /* 0x000fe200078e0a27 */
[----:B------:R-:W-:Y:S01]  /*63f0*/  @P6 SHF.L.U32 R4, R93, 0x1f, RZ ;  /* 0x0000001f5d046819 */ /* 0x000fe200000006ff */
[----:B------:R-:W-:Y:S01]  /*6400*/  IMAD.IADD R98, R94, 0x1, R99 ;  /* 0x000000015e627824 */ /* 0x000fe200078e0263 */
[----:B------:R-:W-:Y:S01]  /*6410*/  LOP3.LUT R2, R2, 0x1, RZ, 0xc0, !PT ;  /* 0x0000000102027812 */ /* 0x000fe200078ec0ff */
[----:B------:R-:W-:Y:S01]  /*6420*/  IMAD.IADD R0, R37, 0x1, R0 ;  /* 0x0000000125007824 */ /* 0x000fe200078e0200 */
[----:B------:R-:W1:Y:S01]  /*6430*/  @P6 SYNCS.PHASECHK.TRANS64.TRYWAIT P3, [UR44+0x20], R4 ;  /* 0x00002004ff0065a7 */ /* 0x000e62000806112c */
[----:B------:R-:W-:Y:S02]  /*6440*/  P2R R97, PR, RZ, 0x40 ;  /* 0x00000040ff617803 */ /* 0x000fe40000000000 */
[----:B------:R-:W-:Y:S01]  /*6450*/  ISETP.NE.U32.AND P5, PT, R2, 0x1, PT ;  /* 0x000000010200780c */ /* 0x000fe20003fa5070 */
[----:B------:R-:W-:Y:S03]  /*6460*/  IMAD R39, R39, 0x100000, R0 ;  /* 0x0010000027277824 */ /* 0x000fe600078e0200 */
[----:B------:R-:W-:Y:S01]  /*6470*/  P2R R61, PR, RZ, 0x20 ;  /* 0x00000020ff3d7803 */ /* 0x000fe20000000000 */
[----:B------:R2:W3:Y:S01]  /*6480*/  SYNCS.PHASECHK.TRANS64.TRYWAIT P2, [R100+URZ+0x90], R3 ;  /* 0x00009003640075a7 */ /* 0x0004e200080411ff */
[----:B-1----:R-:W-:Y:S01]  /*6490*/  @P6 SEL R60, RZ, 0x1, !P3 ;  /* 0x00000001ff3c6807 */ /* 0x002fe20005800000 */
[----:B--2---:R-:W-:Y:S06]  /*64a0*/  @!P6 BRA `(.L_x_100) ;  /* 0x000000000068e947 */ /* 0x004fec0003800000 */
[C---:B------:R-:W-:Y:S01]  /*64b0*/  @P5 IMAD R5, R95.reuse, 0x2, R101 ;  /* 0x000000025f055824 */ /* 0x040fe200078e0265 */
[----:B------:R-:W-:Y:S01]  /*64c0*/  ISETP.NE.AND P0, PT, R60, RZ, PT ;  /* 0x000000ff3c00720c */ /* 0x000fe20003f05270 */
[----:B------:R-:W-:Y:S01]  /*64d0*/  @P5 IMAD R2, R95, 0x2, R99 ;  /* 0x000000025f025824 */ /* 0x000fe200078e0263 */
[----:B------:R-:W-:Y:S01]  /*64e0*/  BSSY B0, `(.L_x_101) ;  /* 0x000000e000007945 */ /* 0x000fe20003800000 */
[----:B------:R-:W-:Y:S01]  /*64f0*/  IMAD.MOV.U32 R74, RZ, RZ, RZ ;  /* 0x000000ffff4a7224 */ /* 0x000fe200078e00ff */
[----:B------:R-:W-:Y:S01]  /*6500*/  CS2R R66, SRZ ;  /* 0x0000000000427805 */ /* 0x000fe2000001ff00 */
[----:B------:R-:W-:Y:S01]  /*6510*/  @P5 IMAD.IADD R4, R94, 0x1, R5 ;  /* 0x000000015e045824 */ /* 0x000fe200078e0205 */
[----:B------:R-:W-:Y:S02]  /*6520*/  CS2R R64, SRZ ;  /* 0x0000000000407805 */ /* 0x000fe4000001ff00 */
[----:B------:R-:W-:Y:S02]  /*6530*/  CS2R R72, SRZ ;  /* 0x0000000000487805 */ /* 0x000fe4000001ff00 */
[----:B------:R-:W-:Y:S02]  /*6540*/  CS2R R50, SRZ ;  /* 0x0000000000327805 */ /* 0x000fe4000001ff00 */
[----:B------:R-:W-:Y:S02]  /*6550*/  CS2R R48, SRZ ;  /* 0x0000000000307805 */ /* 0x000fe4000001ff00 */
[----:B------:R-:W-:Y:S02]  /*6560*/  CS2R R58, SRZ ;  /* 0x00000000003a7805 */ /* 0x000fe4000001ff00 */
[----:B------:R-:W-:Y:S01]  /*6570*/  CS2R R56, SRZ ;  /* 0x0000000000387805 */ /* 0x000fe2000001ff00 */
[----:B------:R-:W-:Y:S06]  /*6580*/  @P0 BRA `(.L_x_102) ;  /* 0x00000000000c0947 */ /* 0x000fec0003800000 */
[----:B------:R-:W-:Y:S04]  /*6590*/  SHF.L.U32 R5, R93, 0x1f, RZ ;  /* 0x0000001f5d057819 */ /* 0x000fe800000006ff */
[----:B------:R-:W1:Y:S02]  /*65a0*/  SYNCS.PHASECHK.TRANS64.TRYWAIT P0, [UR44+0x20], R5 ;  /* 0x00002005ff0075a7 */ /* 0x000e64000800112c */
[----:B-1----:R-:W-:Y:S05]  /*65b0*/  @!P0 BRA `(.L_x_103) ;  /* 0x0000003c00688947 */ /* 0x002fea0003800000 */
.L_x_102:
[----:B------:R-:W-:Y:S05]  /*65c0*/  BSYNC B0 ;  /* 0x0000000000007941 */ /* 0x000fea0003800000 */
.L_x_101:
[----:B------:R-:W-:Y:S01]  /*65d0*/  ISETP.NE.AND P0, PT, R61, RZ, PT ;  /* 0x000000ff3d00720c */ /* 0x000fe20003f05270 */
[----:B------:R-:W-:Y:S11]  /*65e0*/  HFMA2 R46, -RZ, RZ, 0, 5.9604644775390625e-08 ;  /* 0x00000001ff2e7431 */ /* 0x000ff600000001ff */
[----:B------:R-:W-:Y:S01]  /*65f0*/  @!UPT UIADD3 URZ, UPT, UPT, URZ, URZ, URZ ;  /* 0x000000fffffff290 */ /* 0x000fe2000fffe0ff */
[----:B------:R-:W-:Y:S05]  /*6600*/  @P0 WARPSYNC.ALL ;  /* 0x0000000000000948 */ /* 0x000fea0003800000 */
[----:B------:R2:W1:Y:S04]  /*6610*/  @P0 LDSM.16.M88.4 R64, [R2+0x400] ;  /* 0x000400000240083b */ /* 0x0004680000000200 */
[----:B------:R2:W1:Y:S04]  /*6620*/  @P0 LDSM.16.M88.4 R72, [R4] ;  /* 0x000000000448083b */ /* 0x0004680000000200 */
[----:B------:R2:W1:Y:S04]  /*6630*/  @P0 LDSM.16.M88.4 R48, [R47+UR44+0x400] ;  /* 0x0004002c2f30083b */ /* 0x0004680008000200 */
[----:B------:R2:W1:Y:S02]  /*6640*/  @P0 LDSM.16.M88.4 R56, [R98+0x400] ;  /* 0x000400006238083b */ /* 0x0004640000000200 */
.L_x_100:
[----:B------:R-:W-:Y:S05]  /*6650*/  BSYNC B1 ;  /* 0x0000000000017941 */ /* 0x000fea0003800000 */
.L_x_99:
[----:B-1----:R-:W-:Y:S04]  /*6660*/  SHF.R.U32.HI R5, RZ, 0x15, R39 ;  /* 0x00000015ff057819 */ /* 0x002fe80000011627 */
[----:B------:R-:W-:Y:S01]  /*6670*/  LOP3.LUT P0, RZ, R5, 0x3, R86, 0x48, !PT ;  /* 0x0000000305ff7812 */ /* 0x000fe20007804856 */
[----:B------:R-:W-:Y:S01]  /*6680*/  @!UPT UIADD3 URZ, UPT, UPT, URZ, URZ, URZ ;  /* 0x000000fffffff290 */ /* 0x000fe2000fffe0ff */
[----:B---3--:R-:W-:Y:S11]  /*6690*/  @P2 BRA `(.L_x_104) ;  /* 0x0000000000082947 */ /* 0x008ff60003800000 */
[----:B------:R-:W1:Y:S02]  /*66a0*/  SYNCS.PHASECHK.TRANS64.TRYWAIT P1, [R100+URZ+0x90], R3 ;  /* 0x00009003640075a7 */ /* 0x000e6400080211ff */
[----:B-1----:R-:W-:Y:S05]  /*66b0*/  @!P1 BRA `(.L_x_105) ;  /* 0x0000003c00409947 */ /* 0x002fea0003800000 */
.L_x_104:
[----:B------:R-:W-:Y:S05]  /*66c0*/  @!P0 BRA `(.L_x_106) ;  /* 0x0000000000408947 */ /* 0x000fea0003800000 */
[----:B------:R-:W3:Y:S01]  /*66d0*/  LDCU.64 UR8, c[0x4][0x70] ;  /* 0x01000e00ff0877ac */ /* 0x000ee20008000a00 */
[----:B-1----:R-:W-:Y:S01]  /*66e0*/  MOV R3, 0x0 ;  /* 0x0000000000037802 */ /* 0x002fe20000000f00 */
[----:B------:R-:W-:Y:S02]  /*66f0*/  HFMA2 R12, -RZ, RZ, 0, 5.9604644775390625e-08 ;  /* 0x00000001ff0c7431 */ /* 0x000fe400000001ff */
[----:B------:R-:W-:Y:S02]  /*6700*/  IMAD.MOV.U32 R8, RZ, RZ, 0x192 ;  /* 0x00000192ff087424 */ /* 0x000fe400078e00ff */
[----:B------:R-:W-:Y:S01]  /*6710*/  IMAD.MOV.U32 R13, RZ, RZ, RZ ;  /* 0x000000ffff0d7224 */ /* 0x000fe200078e00ff */
[----:B------:R-:W1:Y:S01]  /*6720*/  LDCU.64 UR6, c[0x4][0x78] ;  /* 0x01000f00ff0677ac */ /* 0x000e620008000a00 */
[----:B--2---:R-:W2:Y:S01]  /*6730*/  LDC.64 R2, c[0x4][R3] ;  /* 0x0100000003027b82 */ /* 0x004ea20000000a00 */
[----:B------:R-:W5:Y:S01]  /*6740*/  LDCU.64 UR4, c[0x4][0x10] ;  /* 0x01000200ff0477ac */ /* 0x000f620008000a00 */
[----:B---3--:R-:W-:Y:S01]  /*6750*/  MOV R5, UR9 ;  /* 0x0000000900057c02 */ /* 0x008fe20008000f00 */
[----:B------:R-:W-:Y:S01]  /*6760*/  IMAD.U32 R4, RZ, RZ, UR8 ;  /* 0x00000008ff047e24 */ /* 0x000fe2000f8e00ff */
[----:B-1----:R-:W-:Y:S01]  /*6770*/  MOV R7, UR7 ;  /* 0x0000000700077c02 */ /* 0x002fe20008000f00 */
[----:B------:R-:W-:Y:S01]  /*6780*/  IMAD.U32 R6, RZ, RZ, UR6 ;  /* 0x00000006ff067e24 */ /* 0x000fe2000f8e00ff */
[----:B-----5:R-:W-:Y:S01]  /*6790*/  MOV R11, UR5 ;  /* 0x00000005000b7c02 */ /* 0x020fe20008000f00 */
[----:B------:R-:W-:Y:S02]  /*67a0*/  IMAD.U32 R10, RZ, RZ, UR4 ;  /* 0x00000004ff0a7e24 */ /* 0x000fe4000f8e00ff */
[----:B------:R-:W-:Y:S07]  /*67b0*/  LEPC R20, `(.L_x_106) ;  /* 0x000000001014794e */ /* 0x000fee0000000000 */
[----:B--2-4-:R-:W-:Y:S05]  /*67c0*/  CALL.ABS.NOINC R2 ;  /* 0x0000000002007343 */ /* 0x014fea0003c00000 */
.L_x_106:
[----:B------:R-:W-:Y:S05]  /*67d0*/  WARPSYNC.ALL ;  /* 0x0000000000007948 */ /* 0x000fea0003800000 */
[----:B------:R-:W-:Y:S01]  /*67e0*/  R2UR UR4, R39 ;  /* 0x00000000270472ca */ /* 0x000fe200000e0000 */
[--C-:B------:R-:W-:Y:S01]  /*67f0*/  HADD2.F32 R40, -RZ, R48.reuse.H0_H0 ;  /* 0x20000030ff287230 */ /* 0x100fe20000004100 */
[----:B------:R-:W-:Y:S01]  /*6800*/  SHF.L.U32 R62, R95, 0x1, RZ ;  /* 0x000000015f3e7819 */ /* 0x000fe200000006ff */
[----:B------:R-:W-:Y:S01]  /*6810*/  HADD2.F32 R43, -RZ, R48.H1_H1 ;  /* 0x30000030ff2b7230 */ /* 0x000fe20000004100 */
[----:B------:R-:W-:Y:S01]  /*6820*/  ISETP.NE.AND P0, PT, R96, RZ, PT ;  /* 0x000000ff6000720c */ /* 0x000fe20003f05270 */
[----:B------:R-:W-:Y:S01]  /*6830*/  HADD2.F32 R42, -RZ, R49.H0_H0 ;  /* 0x20000031ff2a7230 */ /* 0x000fe20000004100 */
[----:B------:R-:W-:Y:S01]  /*6840*/  IADD3 R101, PT, PT, R101, R62, RZ ;  /* 0x0000003e65657210 */ /* 0x000fe20007ffe0ff */
[----:B------:R-:W-:Y:S01]  /*6850*/  HADD2.F32 R45, -RZ, R51.H0_H0 ;  /* 0x20000033ff2d7230 */ /* 0x000fe20000004100 */
[----:B------:R-:W-:Y:S02]  /*6860*/  BSSY.RECONVERGENT B0, `(.L_x_107) ;  /* 0x0000085000007945 */ /* 0x000fe40003800200 */
[----:B------:R-:W-:Y:S03]  /*6870*/  IADD3 R102, PT, PT, R94, R101, RZ ;  /* 0x000000655e667210 */ /* 0x000fe60007ffe0ff */
[----:B--2---:R-:W4:Y:S02]  /*6880*/  LDTM.16dp256bit.x8 R4, tmem[UR4] ;  /* 0x00000004000479ee */ /* 0x004f2400081a0000 */
[C---:B----4-:R-:W-:Y:S01]  /*6890*/  FMUL R0, R38.reuse, R4 ;  /* 0x0000000426007220 */ /* 0x050fe20000400000 */
[C---:B------:R-:W-:Y:S01]  /*68a0*/  FMUL R2, R38.reuse, R5 ;  /* 0x0000000526027220 */ /* 0x040fe20000400000 */
[C---:B-1----:R-:W-:Y:S01]  /*68b0*/  FMUL R3, R38.reuse, R6 ;  /* 0x0000000626037220 */ /* 0x042fe20000400000 */
[C---:B------:R-:W-:Y:S01]  /*68c0*/  FMUL R7, R38.reuse, R7 ;  /* 0x0000000726077220 */ /* 0x040fe20000400000 */
[C---:B------:R-:W-:Y:S01]  /*68d0*/  FFMA R0, R41.reuse, R40, R0 ;  /* 0x0000002829007223 */ /* 0x040fe20000000000 */
[----:B------:R-:W-:Y:S02]  /*68e0*/  HADD2.F32 R40, -RZ, R49.H1_H1 ;  /* 0x30000031ff287230 */ /* 0x000fe40000004100 */
[C---:B------:R-:W-:Y:S01]  /*68f0*/  FFMA R2, R41.reuse, R43, R2 ;  /* 0x0000002b29027223 */ /* 0x040fe20000000002 */
[C---:B------:R-:W-:Y:S01]  /*6900*/  FFMA R3, R41.reuse, R42, R3 ;  /* 0x0000002a29037223 */ /* 0x040fe20000000003 */
[--C-:B------:R-:W-:Y:S02]  /*6910*/  HADD2.F32 R43, -RZ, R50.reuse.H0_H0 ;  /* 0x20000032ff2b7230 */ /* 0x100fe40000004100 */
[----:B------:R-:W-:Y:S01]  /*6920*/  FMUL R4, R38, R8 ;  /* 0x0000000826047220 */ /* 0x000fe20000400000 */
[----:B------:R-:W-:Y:S01]  /*6930*/  HADD2.F32 R42, -RZ, R50.H1_H1 ;  /* 0x30000032ff2a7230 */ /* 0x000fe20000004100 */
[----:B------:R-:W-:Y:S01]  /*6940*/  F2FP.F16.F32.PACK_AB R52, R2, R0 ;  /* 0x000000000234723e */ /* 0x000fe200000000ff */
[C---:B------:R-:W-:Y:S01]  /*6950*/  FFMA R7, R41.reuse, R40, R7 ;  /* 0x0000002829077223 */ /* 0x040fe20000000007 */
[----:B------:R-:W-:Y:S01]  /*6960*/  FFMA R4, R41, R43, R4 ;  /* 0x0000002b29047223 */ /* 0x000fe20000000004 */
[C---:B------:R-:W-:Y:S01]  /*6970*/  FMUL R5, R38.reuse, R9 ;  /* 0x0000000926057220 */ /* 0x040fe20000400000 */
[C---:B------:R-:W-:Y:S01]  /*6980*/  FMUL R6, R38.reuse, R10 ;  /* 0x0000000a26067220 */ /* 0x040fe20000400000 */
[----:B------:R-:W-:Y:S01]  /*6990*/  HADD2.F32 R40, -RZ, R51.H1_H1 ;  /* 0x30000033ff287230 */ /* 0x000fe20000004100 */
[----:B------:R-:W-:Y:S01]  /*69a0*/  F2FP.F16.F32.PACK_AB R53, R7, R3 ;  /* 0x000000030735723e */ /* 0x000fe200000000ff */
[C---:B------:R-:W-:Y:S01]  /*69b0*/  FFMA R5, R41.reuse, R42, R5 ;  /* 0x0000002a29057223 */ /* 0x040fe20000000005 */
[----:B------:R-:W-:Y:S01]  /*69c0*/  FFMA R6, R41, R45, R6 ;  /* 0x0000002d29067223 */ /* 0x000fe20000000006 */
[C---:B------:R-:W-:Y:S01]  /*69d0*/  FMUL R11, R38.reuse, R11 ;  /* 0x0000000b260b7220 */ /* 0x040fe20000400000 */
[--C-:B------:R-:W-:Y:S02]  /*69e0*/  HADD2.F32 R43, -RZ, R56.reuse.H0_H0 ;  /* 0x20000038ff2b7230 */ /* 0x100fe40000004100 */
[C---:B------:R-:W-:Y:S01]  /*69f0*/  FMUL R8, R38.reuse, R12 ;  /* 0x0000000c26087220 */ /* 0x040fe20000400000 */
[----:B------:R-:W-:Y:S01]  /*6a00*/  F2FP.F16.F32.PACK_AB R54, R5, R4 ;  /* 0x000000040536723e */ /* 0x000fe200000000ff */
[C---:B------:R-:W-:Y:S01]  /*6a10*/  FFMA R11, R41.reuse, R40, R11 ;  /* 0x00000028290b7223 */ /* 0x040fe2000000000b */
[----:B------:R-:W-:Y:S02]  /*6a20*/  HADD2.F32 R40, -RZ, R56.H1_H1 ;  /* 0x30000038ff287230 */ /* 0x000fe40000004100 */
[----:B------:R-:W-:Y:S01]  /*6a30*/  FFMA R8, R41, R43, R8 ;  /* 0x0000002b29087223 */ /* 0x000fe20000000008 */
[C---:B------:R-:W-:Y:S01]  /*6a40*/  FMUL R9, R38.reuse, R13 ;  /* 0x0000000d26097220 */ /* 0x040fe20000400000 */
[--C-:B------:R-:W-:Y:S01]  /*6a50*/  HADD2.F32 R45, -RZ, R57.reuse.H0_H0 ;  /* 0x20000039ff2d7230 */ /* 0x100fe20000004100 */
[----:B------:R-:W-:Y:S01]  /*6a60*/  F2FP.F16.F32.PACK_AB R55, R11, R6 ;  /* 0x000000060b37723e */ /* 0x000fe200000000ff */
[C---:B------:R-:W-:Y:S01]  /*6a70*/  FMUL R10, R38.reuse, R14 ;  /* 0x0000000e260a7220 */ /* 0x040fe20000400000 */
[----:B------:R-:W-:Y:S02]  /*6a80*/  HADD2.F32 R42, -RZ, R57.H1_H1 ;  /* 0x30000039ff2a7230 */ /* 0x000fe40000004100 */
[C---:B------:R-:W-:Y:S01]  /*6a90*/  FFMA R9, R41.reuse, R40, R9 ;  /* 0x0000002829097223 */ /* 0x040fe20000000009 */
[C---:B------:R-:W-:Y:S01]  /*6aa0*/  FMUL R15, R38.reuse, R15 ;  /* 0x0000000f260f7220 */ /* 0x040fe20000400000 */
[----:B------:R1:W-:Y:S01]  /*6ab0*/  STSM.16.M88.4 [R99+0x400], R52 ;  /* 0x0004003463007844 */ /* 0x0003e20000000200 */
[----:B------:R-:W-:Y:S01]  /*6ac0*/  FFMA R10, R41, R45, R10 ;  /* 0x0000002d290a7223 */ /* 0x000fe2000000000a */
[--C-:B------:R-:W-:Y:S01]  /*6ad0*/  HADD2.F32 R40, -RZ, R58.reuse.H0_H0 ;  /* 0x2000003aff287230 */ /* 0x100fe20000004100 */
[----:B------:R-:W-:Y:S01]  /*6ae0*/  F2FP.F16.F32.PACK_AB R68, R9, R8 ;  /* 0x000000080944723e */ /* 0x000fe200000000ff */
[----:B------:R-:W-:Y:S01]  /*6af0*/  FFMA R15, R41, R42, R15 ;  /* 0x0000002a290f7223 */ /* 0x000fe2000000000f */
[C---:B------:R-:W-:Y:S01]  /*6b00*/  FMUL R12, R38.reuse, R16 ;  /* 0x00000010260c7220 */ /* 0x040fe20000400000 */
[----:B------:R-:W-:Y:S02]  /*6b10*/  HADD2.F32 R42, -RZ, R58.H1_H1 ;  /* 0x3000003aff2a7230 */ /* 0x000fe40000004100 */
[C---:B------:R-:W-:Y:S01]  /*6b20*/  FMUL R13, R38.reuse, R17 ;  /* 0x00000011260d7220 */ /* 0x040fe20000400000 */
[--C-:B------:R-:W-:Y:S01]  /*6b30*/  HADD2.F32 R43, -RZ, R59.reuse.H0_H0 ;  /* 0x2000003bff2b7230 */ /* 0x100fe20000004100 */
[----:B------:R-:W-:Y:S01]  /*6b40*/  F2FP.F16.F32.PACK_AB R69, R15, R10 ;  /* 0x0000000a0f45723e */ /* 0x000fe200000000ff */
[C---:B------:R-:W-:Y:S01]  /*6b50*/  FFMA R12, R41.reuse, R40, R12 ;  /* 0x00000028290c7223 */ /* 0x040fe2000000000c */
[----:B------:R-:W-:Y:S01]  /*6b60*/  FFMA R13, R41, R42, R13 ;  /* 0x0000002a290d7223 */ /* 0x000fe2000000000d */
[C---:B------:R-:W-:Y:S01]  /*6b70*/  FMUL R14, R38.reuse, R18 ;  /* 0x00000012260e7220 */ /* 0x040fe20000400000 */
[----:B------:R-:W-:Y:S02]  /*6b80*/  HADD2.F32 R40, -RZ, R59.H1_H1 ;  /* 0x3000003bff287230 */ /* 0x000fe40000004100 */
[C---:B------:R-:W-:Y:S01]  /*6b90*/  FMUL R19, R38.reuse, R19 ;  /* 0x0000001326137220 */ /* 0x040fe20000400000 */
[C---:B------:R-:W-:Y:S01]  /*6ba0*/  FMUL R16, R38.reuse, R20 ;  /* 0x0000001426107220 */ /* 0x040fe20000400000 */
[----:B------:R-:W-:Y:S01]  /*6bb0*/  F2FP.F16.F32.PACK_AB R70, R13, R12 ;  /* 0x0000000c0d46723e */ /* 0x000fe200000000ff */
[C---:B------:R-:W-:Y:S01]  /*6bc0*/  FFMA R14, R41.reuse, R43, R14 ;  /* 0x0000002b290e7223 */ /* 0x040fe2000000000e */
[--C-:B------:R-:W-:Y:S02]  /*6bd0*/  HADD2.F32 R43, -RZ, R64.reuse.H0_H0 ;  /* 0x20000040ff2b7230 */ /* 0x100fe40000004100 */
[C---:B------:R-:W-:Y:S01]  /*6be0*/  FFMA R19, R41.reuse, R40, R19 ;  /* 0x0000002829137223 */ /* 0x040fe20000000013 */
[----:B------:R-:W-:Y:S02]  /*6bf0*/  HADD2.F32 R42, -RZ, R64.H1_H1 ;  /* 0x30000040ff2a7230 */ /* 0x000fe40000004100 */
[C---:B------:R-:W-:Y:S01]  /*6c00*/  FMUL R17, R38.reuse, R21 ;  /* 0x0000001526117220 */ /* 0x040fe20000400000 */
[--C-:B------:R-:W-:Y:S02]  /*6c10*/  HADD2.F32 R45, -RZ, R65.reuse.H0_H0 ;  /* 0x20000041ff2d7230 */ /* 0x100fe40000004100 */
[----:B------:R-:W-:Y:S01]  /*6c20*/  FFMA R16, R41, R43, R16 ;  /* 0x0000002b29107223 */ /* 0x000fe20000000010 */
[----:B------:R-:W-:Y:S01]  /*6c30*/  F2FP.F16.F32.PACK_AB R71, R19, R14 ;  /* 0x0000000e1347723e */ /* 0x000fe200000000ff */
[----:B------:R-:W-:Y:S01]  /*6c40*/  FFMA R17, R41, R42, R17 ;  /* 0x0000002a29117223 */ /* 0x000fe20000000011 */
[C---:B------:R-:W-:Y:S01]  /*6c50*/  FMUL R18, R38.reuse, R22 ;  /* 0x0000001626127220 */ /* 0x040fe20000400000 */
[----:B------:R-:W-:Y:S02]  /*6c60*/  HADD2.F32 R40, -RZ, R65.H1_H1 ;  /* 0x30000041ff287230 */ /* 0x000fe40000004100 */
[C---:B------:R-:W-:Y:S01]  /*6c70*/  FMUL R23, R38.reuse, R23 ;  /* 0x0000001726177220 */ /* 0x040fe20000400000 */
[----:B------:R1:W-:Y:S01]  /*6c80*/  STSM.16.M88.4 [R98+0x400], R68 ;  /* 0x0004004462007844 */ /* 0x0003e20000000200 */
[----:B------:R-:W-:Y:S01]  /*6c90*/  F2FP.F16.F32.PACK_AB R104, R17, R16 ;  /* 0x000000101168723e */ /* 0x000fe200000000ff */
[C---:B------:R-:W-:Y:S01]  /*6ca0*/  FFMA R18, R41.reuse, R45, R18 ;  /* 0x0000002d29127223 */ /* 0x040fe20000000012 */
[----:B------:R-:W-:Y:S01]  /*6cb0*/  FFMA R23, R41, R40, R23 ;  /* 0x0000002829177223 */ /* 0x000fe20000000017 */
[--C-:B------:R-:W-:Y:S02]  /*6cc0*/  HADD2.F32 R43, -RZ, R66.reuse.H0_H0 ;  /* 0x20000042ff2b7230 */ /* 0x100fe40000004100 */
[C---:B------:R-:W-:Y:S01]  /*6cd0*/  FMUL R20, R38.reuse, R24 ;  /* 0x0000001826147220 */ /* 0x040fe20000400000 */
[----:B------:R-:W-:Y:S02]  /*6ce0*/  HADD2.F32 R40, -RZ, R66.H1_H1 ;  /* 0x30000042ff287230 */ /* 0x000fe40000004100 */
[C---:B------:R-:W-:Y:S01]  /*6cf0*/  FMUL R21, R38.reuse, R25 ;  /* 0x0000001926157220 */ /* 0x040fe20000400000 */
[--C-:B------:R-:W-:Y:S01]  /*6d00*/  HADD2.F32 R45, -RZ, R67.reuse.H0_H0 ;  /* 0x20000043ff2d7230 */ /* 0x100fe20000004100 */
[----:B------:R-:W-:Y:S01]  /*6d10*/  F2FP.F16.F32.PACK_AB R105, R23, R18 ;  /* 0x000000121769723e */ /* 0x000fe200000000ff */
[C---:B------:R-:W-:Y:S01]  /*6d20*/  FFMA R20, R41.reuse, R43, R20 ;  /* 0x0000002b29147223 */ /* 0x040fe20000000014 */
[C---:B------:R-:W-:Y:S01]  /*6d30*/  FFMA R21, R41.reuse, R40, R21 ;  /* 0x0000002829157223 */ /* 0x040fe20000000015 */
[C---:B------:R-:W-:Y:S01]  /*6d40*/  FMUL R22, R38.reuse, R26 ;  /* 0x0000001a26167220 */ /* 0x040fe20000400000 */
[----:B------:R-:W-:Y:S02]  /*6d50*/  HADD2.F32 R42, -RZ, R67.H1_H1 ;  /* 0x30000043ff2a7230 */ /* 0x000fe40000004100 */
[C---:B------:R-:W-:Y:S01]  /*6d60*/  FMUL R27, R38.reuse, R27 ;  /* 0x0000001b261b7220 */ /* 0x040fe20000400000 */
[--C-:B------:R-:W-:Y:S02]  /*6d70*/  HADD2.F32 R40, -RZ, R72.reuse.H0_H0 ;  /* 0x20000048ff287230 */ /* 0x100fe40000004100 */
[C---:B------:R-:W-:Y:S01]  /*6d80*/  FFMA R22, R41.reuse, R45, R22 ;  /* 0x0000002d29167223 */ /* 0x040fe20000000016 */
[C---:B------:R-:W-:Y:S01]  /*6d90*/  FMUL R24, R38.reuse, R28 ;  /* 0x0000001c26187220 */ /* 0x040fe20000400000 */
[C---:B------:R-:W-:Y:S01]  /*6da0*/  FFMA R27, R41.reuse, R42, R27 ;  /* 0x0000002a291b7223 */ /* 0x040fe2000000001b */
[----:B------:R-:W-:Y:S02]  /*6db0*/  HADD2.F32 R42, -RZ, R72.H1_H1 ;  /* 0x30000048ff2a7230 */ /* 0x000fe40000004100 */
[C---:B------:R-:W-:Y:S01]  /*6dc0*/  FMUL R25, R38.reuse, R29 ;  /* 0x0000001d26197220 */ /* 0x040fe20000400000 */
[--C-:B------:R-:W-:Y:S02]  /*6dd0*/  HADD2.F32 R43, -RZ, R73.reuse.H0_H0 ;  /* 0x20000049ff2b7230 */ /* 0x100fe40000004100 */
[C---:B------:R-:W-:Y:S01]  /*6de0*/  FMUL R26, R38.reuse, R30 ;  /* 0x0000001e261a7220 */ /* 0x040fe20000400000 */
[C---:B------:R-:W-:Y:S01]  /*6df0*/  FFMA R24, R41.reuse, R40, R24 ;  /* 0x0000002829187223 */ /* 0x040fe20000000018 */
[----:B------:R-:W-:Y:S02]  /*6e00*/  HADD2.F32 R40, -RZ, R73.H1_H1 ;  /* 0x30000049ff287230 */ /* 0x000fe40000004100 */
[C---:B------:R-:W-:Y:S01]  /*6e10*/  FFMA R25, R41.reuse, R42, R25 ;  /* 0x0000002a29197223 */ /* 0x040fe20000000019 */
[C---:B------:R-:W-:Y:S01]  /*6e20*/  FMUL R31, R38.reuse, R31 ;  /* 0x0000001f261f7220 */ /* 0x040fe20000400000 */
[C---:B------:R-:W-:Y:S01]  /*6e30*/  FFMA R26, R41.reuse, R43, R26 ;  /* 0x0000002b291a7223 */ /* 0x040fe2000000001a */
[--C-:B------:R-:W-:Y:S02]  /*6e40*/  HADD2.F32 R43, -RZ, R74.reuse.H0_H0 ;  /* 0x2000004aff2b7230 */ /* 0x100fe40000004100 */
[C---:B------:R-:W-:Y:S01]  /*6e50*/  FMUL R28, R38.reuse, R32 ;  /* 0x00000020261c7220 */ /* 0x040fe20000400000 */
[----:B------:R-:W-:Y:S02]  /*6e60*/  HADD2.F32 R42, -RZ, R74.H1_H1 ;  /* 0x3000004aff2a7230 */ /* 0x000fe40000004100 */
[C---:B------:R-:W-:Y:S01]  /*6e70*/  FFMA R31, R41.reuse, R40, R31 ;  /* 0x00000028291f7223 */ /* 0x040fe2000000001f */
[C---:B------:R-:W-:Y:S01]  /*6e80*/  FMUL R29, R38.reuse, R33 ;  /* 0x00000021261d7220 */ /* 0x040fe20000400000 */
[--C-:B------:R-:W-:Y:S02]  /*6e90*/  HADD2.F32 R45, -RZ, R75.reuse.H0_H0 ;  /* 0x2000004bff2d7230 */ /* 0x100fe40000004100 */
[C---:B------:R-:W-:Y:S01]  /*6ea0*/  FMUL R30, R38.reuse, R34 ;  /* 0x00000022261e7220 */ /* 0x040fe20000400000 */
[----:B------:R-:W-:Y:S02]  /*6eb0*/  HADD2.F32 R40, -RZ, R75.H1_H1 ;  /* 0x3000004bff287230 */ /* 0x000fe40000004100 */
[----:B------:R-:W-:Y:S01]  /*6ec0*/  FMUL R35, R38, R35 ;  /* 0x0000002326237220 */ /* 0x000fe20000400000 */
[C---:B------:R-:W-:Y:S01]  /*6ed0*/  FFMA R28, R41.reuse, R43, R28 ;  /* 0x0000002b291c7223 */ /* 0x040fe2000000001c */
[C---:B------:R-:W-:Y:S01]  /*6ee0*/  FFMA R29, R41.reuse, R42, R29 ;  /* 0x0000002a291d7223 */ /* 0x040fe2000000001d */
[C---:B------:R-:W-:Y:S01]  /*6ef0*/  FFMA R30, R41.reuse, R45, R30 ;  /* 0x0000002d291e7223 */ /* 0x040fe2000000001e */
[----:B------:R-:W-:Y:S01]  /*6f00*/  FFMA R35, R41, R40, R35 ;  /* 0x0000002829237223 */ /* 0x000fe20000000023 */
[----:B------:R-:W-:Y:S02]  /*6f10*/  F2FP.F16.F32.PACK_AB R106, R21, R20 ;  /* 0x00000014156a723e */ /* 0x000fe400000000ff */
[----:B------:R-:W-:Y:S02]  /*6f20*/  F2FP.F16.F32.PACK_AB R107, R27, R22 ;  /* 0x000000161b6b723e */ /* 0x000fe400000000ff */
[----:B------:R-:W-:Y:S02]  /*6f30*/  F2FP.F16.F32.PACK_AB R108, R25, R24 ;  /* 0x00000018196c723e */ /* 0x000fe400000000ff */
[----:B------:R-:W-:Y:S01]  /*6f40*/  F2FP.F16.F32.PACK_AB R109, R31, R26 ;  /* 0x0000001a1f6d723e */ /* 0x000fe200000000ff */
[----:B------:R1:W-:Y:S01]  /*6f50*/  STSM.16.M88.4 [R101], R104 ;  /* 0x0000006865007844 */ /* 0x0003e20000000200 */
[----:B------:R-:W-:Y:S02]  /*6f60*/  F2FP.F16.F32.PACK_AB R110, R29, R28 ;  /* 0x0000001c1d6e723e */ /* 0x000fe400000000ff */
[----:B------:R-:W-:Y:S05]  /*6f70*/  F2FP.F16.F32.PACK_AB R111, R35, R30 ;  /* 0x0000001e236f723e */ /* 0x000fea00000000ff */
[----:B------:R1:W-:Y:S01]  /*6f80*/  STSM.16.M88.4 [R102], R108 ;  /* 0x0000006c66007844 */ /* 0x0003e20000000200 */
[----:B------:R-:W-:Y:S01]  /*6f90*/  @!PT LDS RZ, [RZ] ;  /* 0x00000000fffff984 */ /* 0x000fe20000000800 */
[----:B------:R-:W-:Y:S01]  /*6fa0*/  @!PT LDS RZ, [RZ] ;  /* 0x00000000fffff984 */ /* 0x000fe20000000800 */
[----:B------:R-:W-:Y:S01]  /*6fb0*/  @!PT LDS RZ, [RZ] ;  /* 0x00000000fffff984 */ /* 0x000fe20000000800 */
[----:B------:R-:W-:Y:S01]  /*6fc0*/  @!PT LDS RZ, [RZ] ;  /* 0x00000000fffff984 */ /* 0x000fe20000000800 */
[----:B------:R2:W-:Y:S07]  /*6fd0*/  MEMBAR.ALL.CTA ;  /* 0x0000000000007992 */ /* 0x0005ee0000008000 */
[----:B--2---:R-:W2:Y:S02]  /*6fe0*/  FENCE.VIEW.ASYNC.S ;  /* 0x00000000000073c6 */ /* 0x004ea40000000000 */
[----:B--2---:R-:W-:Y:S06]  /*6ff0*/  BAR.SYNC.DEFER_BLOCKING 0x1, 0x80 ;  /* 0x0042000000007b1d */ /* 0x004fec0000010000 */
[----:B------:R-:W-:Y:S05]  /*7000*/  @P0 BRA `(.L_x_108) ;  /* 0x0000000000280947 */ /* 0x000fea0003800000 */
[----:B------:R-:W2:Y:S01]  /*7010*/  LDCU.64 UR6, c[0x0][0x348] ;  /* 0x00006900ff0677ac */ /* 0x000ea20008000a00 */
[----:B------:R-:W-:Y:S01]  /*7020*/  UIADD3 UR4, UPT, UPT, UR44, 0x400, URZ ;  /* 0x000004002c047890 */ /* 0x000fe2000fffe0ff */
[----:B------:R-:W-:Y:S05]  /*7030*/  UMOV UR51, UR36 ;  /* 0x0000002400337c82 */ /* 0x000fea0008000000 */
[----:B------:R-:W-:Y:S04]  /*7040*/  MOV R88, UR4 ;  /* 0x0000000400587c02 */ /* 0x000fe80008000f00 */
[----:B------:R-:W-:Y:S01]  /*7050*/  R2UR UR48, R88 ;  /* 0x00000000583072ca */ /* 0x000fe200000e0000 */
[----:B--2---:R-:W-:Y:S04]  /*7060*/  UIADD3 UR4, UP0, UPT, UR6, 0x680, URZ ;  /* 0x0000068006047890 */ /* 0x004fe8000ff1e0ff */
[----:B------:R-:W-:Y:S09]  /*7070*/  UIADD3.X UR5, UPT, UPT, URZ, UR7, URZ, UP0, !UPT ;  /* 0x00000007ff057290 */ /* 0x000ff200087fe4ff */
[----:B------:R2:W-:Y:S01]  /*7080*/  UTMASTG.3D [UR48], [UR4] ;  /* 0x00000030040073b5 */ /* 0x0005e20008010000 */
[----:B------:R0:W-:Y:S01]  /*7090*/  UTMACMDFLUSH ;  /* 0x00000000000079b7 */ /* 0x0001e20000000000 */
[----:B--2---:R-:W-:Y:S04]  /*70a0*/  DEPBAR.LE SB0, 0x1 ;  /* 0x000080400000791a */ /* 0x004fe80000000000 */
.L_x_108:
[----:B------:R-:W-:Y:S05]  /*70b0*/  BSYNC.RECONVERGENT B0 ;  /* 0x0000000000007941 */ /* 0x000fea0003800200 */
.L_x_107:
[----:B------:R-:W-:Y:S01]  /*70c0*/  BAR.SYNC.DEFER_BLOCKING 0x1, 0x80 ;  /* 0x0042000000007b1d */ /* 0x000fe20000010000 */
[----:B------:R-:W-:Y:S01]  /*70d0*/  ISETP.NE.AND P1, PT, R97, RZ, PT ;  /* 0x000000ff6100720c */ /* 0x000fe20003f25270 */
[----:B------:R-:W-:Y:S01]  /*70e0*/  UISETP.NE.AND UP0, UPT, UR47, URZ, UPT ;  /* 0x000000ff2f00728c */ /* 0x000fe2000bf05270 */
[----:B------:R-:W-:Y:S11]  /*70f0*/  LEA R3, R46, UR44, 0x3 ;  /* 0x0000002c2e037c11 */ /* 0x000ff6000f8e18ff */
[----:B------:R-:W-:Y:S01]  /*7100*/  @P1 SHF.L.U32 R2, R93, 0x1f, RZ ;  /* 0x0000001f5d021819 */ /* 0x000fe200000006ff */
[----:B------:R-:W-:Y:S06]  /*7110*/  BRA.U !UP0, `(.L_x_109) ;  /* 0x0000000108247547 */ /* 0x000fec000b800000 */
[----:B------:R-:W-:Y:S01]  /*7120*/  IMAD.U32 R5, RZ, RZ, UR46 ;  /* 0x0000002eff057e24 */ /* 0x000fe2000f8e00ff */
[----:B------:R-:W-:Y:S01]  /*7130*/  MOV R0, UR52 ;  /* 0x0000003400007c02 */ /* 0x000fe20008000f00 */
[----:B------:R-:W-:Y:S03]  /*7140*/  UIADD3 UR4, UPT, UPT, UR46, 0x1, URZ ;  /* 0x000000012e047890 */ /* 0x000fe6000fffe0ff */
[----:B------:R-:W-:Y:S01]  /*7150*/  @P1 LEA R5, R5, UR44, 0x3 ;  /* 0x0000002c05051c11 */ /* 0x000fe2000f8e18ff */
[----:B------:R-:W-:Y:S04]  /*7160*/  UISETP.NE.AND UP0, UPT, UR4, 0x4, UPT ;  /* 0x000000040400788c */ /* 0x000fe8000bf05270 */
[----:B------:R-:W-:Y:S01]  /*7170*/  @P1 VIADD R5, R5, 0x40 ;  /* 0x0000004005051836 */ /* 0x000fe20000000000 */
[----:B------:R-:W-:Y:S04]  /*7180*/  USEL UR46, UR4, URZ, UP0 ;  /* 0x000000ff042e7287 */ /* 0x000fe80008000000 */
[----:B------:R-:W-:Y:S04]  /*7190*/  @P1 PRMT R0, R0, 0x654, R5 ;  /* 0x0000065400001816 */ /* 0x000fe80000000005 */
[----:B------:R2:W-:Y:S04]  /*71a0*/  @P1 SYNCS.ARRIVE.TRANS64.RED.A1T0 RZ, [R0+URZ], RZ ;  /* 0x000000ff00ff19a7 */ /* 0x0005e800081004ff */
.L_x_109:
[----:B------:R-:W3:Y:S01]  /*71b0*/  @P1 SYNCS.PHASECHK.TRANS64.TRYWAIT P0, [R3+URZ+0x20], R2 ;  /* 0x00002002030015a7 */ /* 0x000ee200080011ff */
[----:B------:R-:W-:Y:S01]  /*71c0*/  BSSY B1, `(.L_x_110) ;  /* 0x0000017000017945 */ /* 0x000fe20003800000 */
[----:B---3--:R-:W-:Y:S03]  /*71d0*/  @P1 SEL R60, RZ, 0x1, !P0 ;  /* 0x00000001ff3c1807 */ /* 0x008fe60004000000 */
[----:B------:R-:W-:Y:S05]  /*71e0*/  @!P1 BRA `(.L_x_111) ;  /* 0x0000000000509947 */ /* 0x000fea0003800000 */
[----:B------:R-:W-:Y:S01]  /*71f0*/  ISETP.NE.AND P1, PT, R61, RZ, PT ;  /* 0x000000ff3d00720c */ /* 0x000fe20003f25270 */
[----:B------:R-:W-:Y:S01]  /*7200*/  BSSY B0, `(.L_x_112) ;  /* 0x000000a000007945 */ /* 0x000fe20003800000 */
[----:B------:R-:W-:Y:S11]  /*7210*/  ISETP.NE.AND P0, PT, R60, RZ, PT ;  /* 0x000000ff3c00720c */ /* 0x000ff60003f05270 */
[----:B------:R-:W-:Y:S04]  /*7220*/  @P1 IMAD R4, R46, 0x2000, R47 ;  /* 0x000020002e041824 */ /* 0x000fe800078e022f */
[----:B------:R-:W-:Y:S04]  /*7230*/  @P1 VIADD R7, R4, UR44 ;  /* 0x0000002c04071c36 */ /* 0x000fe80008000000 */
[----:B------:R-:W-:Y:S01]  /*7240*/  @P1 IMAD.IADD R2, R94, 0x1, R7 ;  /* 0x000000015e021824 */ /* 0x000fe200078e0207 */
[----:B------:R-:W-:Y:S01]  /*7250*/  @P1 IADD3 R5, PT, PT, R62, R7, RZ ;  /* 0x000000073e051210 */ /* 0x000fe20007ffe0ff */
[----:B------:R-:W-:Y:S06]  /*7260*/  @P0 BRA `(.L_x_113) ;  /* 0x00000000000c0947 */ /* 0x000fec0003800000 */
[----:B--2---:R-:W-:Y:S04]  /*7270*/  SHF.L.U32 R0, R93, 0x1f, RZ ;  /* 0x0000001f5d007819 */ /* 0x004fe800000006ff */
[----:B------:R-:W2:Y:S02]  /*7280*/  SYNCS.PHASECHK.TRANS64.TRYWAIT P0, [R3+URZ+0x20], R0 ;  /* 0x00002000030075a7 */ /* 0x000ea400080011ff */
[----:B--2---:R-:W-:Y:S05]  /*7290*/  @!P0 BRA `(.L_x_114) ;  /* 0x00000030005c8947 */ /* 0x004fea0003800000 */
.L_x_113:
[----:B------:R-:W-:Y:S05]  /*72a0*/  BSYNC B0 ;  /* 0x0000000000007941 */ /* 0x000fea0003800000 */
.L_x_112:
[----:B------:R-:W-:Y:S02]  /*72b0*/  ISETP.NE.AND P0, PT, R61, RZ, PT ;  /* 0x000000ff3d00720c */ /* 0x000fe40003f05270 */
[----:B------:R-:W-:Y:S11]  /*72c0*/  IADD3 R46, PT, PT, R46, 0x1, RZ ;  /* 0x000000012e2e7810 */ /* 0x000ff60007ffe0ff */
[----:B--2---:R-:W-:Y:S01]  /*72d0*/  @P0 IMAD.IADD R0, R94, 0x1, R5 ;  /* 0x000000015e000824 */ /* 0x004fe200078e0205 */
[----:B------:R-:W-:Y:S05]  /*72e0*/  @P0 WARPSYNC.ALL ;  /* 0x0000000000000948 */ /* 0x000fea0003800000 */
[----:B------:R3:W4:Y:S04]  /*72f0*/  @P0 LDSM.16.M88.4 R48, [R4+UR44+0x400] ;  /* 0x0004002c0430083b */ /* 0x0007280008000200 */
[----:B------:R3:W2:Y:S04]  /*7300*/  @P0 LDSM.16.M88.4 R56, [R2+0x400] ;  /* 0x000400000238083b */ /* 0x0006a80000000200 */
[----:B------:R3:W1:Y:S04]  /*7310*/  @P0 LDSM.16.M88.4 R64, [R5+0x400] ;  /* 0x000400000540083b */ /* 0x0006680000000200 */
[----:B------:R3:W1:Y:S02]  /*7320*/  @P0 LDSM.16.M88.4 R72, [R0+0x400] ;  /* 0x000400000048083b */ /* 0x0006640000000200 */
.L_x_111:
[----:B------:R-:W-:Y:S05]  /*7330*/  BSYNC B1 ;  /* 0x0000000000017941 */ /* 0x000fea0003800000 */
.L_x_110:
[----:B------:R-:W-:Y:S05]  /*7340*/  VIADD R3, R39, 0x40 ;  /* 0x0000004027037836 */ /* 0x000fea0000000000 */
[----:B------:R-:W-:Y:S04]  /*7350*/  SHF.R.U32.HI R3, RZ, 0x15, R3 ;  /* 0x00000015ff037819 */ /* 0x000fe80000011603 */
[----:B------:R-:W-:Y:S11]  /*7360*/  LOP3.LUT P0, RZ, R3, 0x3, R86, 0x48, !PT ;  /* 0x0000000303ff7812 */ /* 0x000ff60007804856 */
[----:B------:R-:W-:Y:S02]  /*7370*/  @!UPT UIADD3 URZ, UPT, UPT, URZ, URZ, URZ ;  /* 0x000000fffffff290 */ /* 0x000fe4000fffe0ff */
[----:B------:R-:W-:Y:S05]  /*7380*/  @!P0 BRA `(.L_x_115) ;  /* 0x0000000000408947 */ /* 0x000fea0003800000 */
[----:B------:R-:W5:Y:S01]  /*7390*/  LDCU.64 UR8, c[0x4][0x70] ;  /* 0x01000e00ff0877ac */ /* 0x000f620008000a00 */
[----:B------:R-:W-:Y:S01]  /*73a0*/  MOV R3, 0x0 ;  /* 0x0000000000037802 */ /* 0x000fe20000000f00 */
[----:B------:R-:W-:Y:S02]  /*73b0*/  HFMA2 R12, -RZ, RZ, 0, 5.9604644775390625e-08 ;  /* 0x00000001ff0c7431 */ /* 0x000fe400000001ff */
[----:B------:R-:W-:Y:S02]  /*73c0*/  IMAD.MOV.U32 R8, RZ, RZ, 0x192 ;  /* 0x00000192ff087424 */ /* 0x000fe400078e00ff */
[----:B------:R-:W-:Y:S01]  /*73d0*/  IMAD.MOV.U32 R13, RZ, RZ, RZ ;  /* 0x000000ffff0d7224 */ /* 0x000fe200078e00ff */
[----:B------:R-:W2:Y:S01]  /*73e0*/  LDCU.64 UR6, c[0x4][0x78] ;  /* 0x01000f00ff0677ac */ /* 0x000ea20008000a00 */
[----:B---3--:R-:W3:Y:S01]  /*73f0*/  LDC.64 R2, c[0x4][R3] ;  /* 0x0100000003027b82 */ /* 0x008ee20000000a00 */
[----:B------:R-:W4:Y:S01]  /*7400*/  LDCU.64 UR4, c[0x4][0x10] ;  /* 0x01000200ff0477ac */ /* 0x000f220008000a00 */
[----:B-----5:R-:W-:Y:S01]  /*7410*/  MOV R5, UR9 ;  /* 0x0000000900057c02 */ /* 0x020fe20008000f00 */
[----:B------:R-:W-:Y:S01]  /*7420*/  IMAD.U32 R4, RZ, RZ, UR8 ;  /* 0x00000008ff047e24 */ /* 0x000fe2000f8e00ff */
[----:B--2---:R-:W-:Y:S01]  /*7430*/  MOV R7, UR7 ;  /* 0x0000000700077c02 */ /* 0x004fe20008000f00 */
[----:B------:R-:W-:Y:S01]  /*7440*/  IMAD.U32 R6, RZ, RZ, UR6 ;  /* 0x00000006ff067e24 */ /* 0x000fe2000f8e00ff */
[----:B----4-:R-:W-:Y:S01]  /*7450*/  MOV R11, UR5 ;  /* 0x00000005000b7c02 */ /* 0x010fe20008000f00 */
[----:B------:R-:W-:Y:S02]  /*7460*/  IMAD.U32 R10, RZ, RZ, UR4 ;  /* 0x00000004ff0a7e24 */ /* 0x000fe4000f8e00ff */
[----:B------:R-:W-:Y:S07]  /*7470*/  LEPC R20, `(.L_x_115) ;  /* 0x000000001014794e */ /* 0x000fee0000000000 */
[----:B-1-3--:R-:W-:Y:S05]  /*7480*/  CALL.ABS.NOINC R2 ;  /* 0x0000000002007343 */ /* 0x00afea0003c00000 */
.L_x_115:
[----:B------:R-:W-:Y:S05]  /*7490*/  WARPSYNC.ALL ;  /* 0x0000000000007948 */ /* 0x000fea0003800000 */
[----:B------:R-:W-:Y:S01]  /*74a0*/  R2UR UR4, R39 ;  /* 0x00000000270472ca */ /* 0x000fe200000e0000 */
[--C-:B----4-:R-:W-:Y:S01]  /*74b0*/  HADD2.F32 R40, -RZ, R48.reuse.H0_H0 ;  /* 0x20000030ff287230 */ /* 0x110fe20000004100 */
[----:B------:R-:W-:Y:S01]  /*74c0*/  ISETP.NE.AND P6, PT, R97, RZ, PT ;  /* 0x000000ff6100720c */ /* 0x000fe20003fc5270 */
[----:B------:R-:W-:Y:S01]  /*74d0*/  HADD2.F32 R43, -RZ, R48.H1_H1 ;  /* 0x30000030ff2b7230 */ /* 0x000fe20000004100 */
[----:B-1----:R-:W-:Y:S01]  /*74e0*/  MOV R52, UR46 ;  /* 0x0000002e00347c02 */ /* 0x002fe20008000f00 */
[----:B------:R-:W-:Y:S01]  /*74f0*/  HADD2.F32 R42, -RZ, R49.H1_H1 ;  /* 0x30000031ff2a7230 */ /* 0x000fe20000004100 */
[----:B------:R-:W-:Y:S01]  /*7500*/  MOV R63, UR52 ;  /* 0x00000034003f7c02 */ /* 0x000fe20008000f00 */
[----:B------:R-:W-:Y:S01]  /*7510*/  HADD2.F32 R45, -RZ, R51.H0_H0 ;  /* 0x20000033ff2d7230 */ /* 0x000fe20000004100 */
[----:B------:R-:W-:Y:S01]  /*7520*/  ISETP.NE.AND P0, PT, R96, RZ, PT ;  /* 0x000000ff6000720c */ /* 0x000fe20003f05270 */
[----:B------:R-:W-:Y:S01]  /*7530*/  HADD2.F32 R44, -RZ, R75.H1_H1 ;  /* 0x3000004bff2c7230 */ /* 0x000fe20000004100 */
[----:B------:R-:W-:Y:S01]  /*7540*/  BSSY.RECONVERGENT B0, `(.L_x_116) ;  /* 0x0000088000007945 */ /* 0x000fe20003800200 */
[----:B------:R-:W-:Y:S02]  /*7550*/  LEA R103, R46, UR44, 0x3 ;  /* 0x0000002c2e677c11 */ /* 0x000fe4000f8e18ff */
[----:B---3--:R-:W2:Y:S02]  /*7560*/  LDTM.16dp256bit.x8 R4, tmem[UR4+0x40] ;  /* 0x00004004000479ee */ /* 0x008ea400081a0000 */
[----:B------:R-:W-:Y:S02]  /*7570*/  @P6 LEA R52, R52, UR44, 0x3 ;  /* 0x0000002c34346c11 */ /* 0x000fe4000f8e18ff */
[----:B------:R-:W-:Y:S02]  /*7580*/  @P6 SHF.L.U32 R112, R93, 0x1f, RZ ;  /* 0x0000001f5d706819 */ /* 0x000fe400000006ff */
[----:B------:R-:W-:Y:S04]  /*7590*/  @P6 IADD3 R52, PT, PT, R52, 0x40, RZ ;  /* 0x0000004034346810 */ /* 0x000fe80007ffe0ff */
[----:B------:R-:W-:Y:S01]  /*75a0*/  @P6 PRMT R63, R63, 0x654, R52 ;  /* 0x000006543f3f6816 */ /* 0x000fe20000000034 */
[C---:B--2---:R-:W-:Y:S01]  /*75b0*/  FMUL R0, R38.reuse, R4 ;  /* 0x0000000426007220 */ /* 0x044fe20000400000 */
[C---:B------:R-:W-:Y:S01]  /*75c0*/  FMUL R2, R38.reuse, R5 ;  /* 0x0000000526027220 */ /* 0x040fe20000400000 */
[C---:B------:R-:W-:Y:S01]  /*75d0*/  FMUL R3, R38.reuse, R6 ;  /* 0x0000000626037220 */ /* 0x040fe20000400000 */
[C---:B------:R-:W-:Y:S01]  /*75e0*/  FMUL R7, R38.reuse, R7 ;  /* 0x0000000726077220 */ /* 0x040fe20000400000 */
[C---:B------:R-:W-:Y:S01]  /*75f0*/  FFMA R0, R41.reuse, R40, R0 ;  /* 0x0000002829007223 */ /* 0x040fe20000000000 */
[----:B------:R-:W-:Y:S02]  /*7600*/  HADD2.F32 R40, -RZ, R49.H0_H0 ;  /* 0x20000031ff287230 */ /* 0x000fe40000004100 */
[C---:B------:R-:W-:Y:S01]  /*7610*/  FFMA R2, R41.reuse, R43, R2 ;  /* 0x0000002b29027223 */ /* 0x040fe20000000002 */
[--C-:B------:R-:W-:Y:S02]  /*7620*/  HADD2.F32 R43, -RZ, R50.reuse.H0_H0 ;  /* 0x20000032ff2b7230 */ /* 0x100fe40000004100 */
[C---:B------:R-:W-:Y:S01]  /*7630*/  FMUL R4, R38.reuse, R8 ;  /* 0x0000000826047220 */ /* 0x040fe20000400000 */
[----:B------:R-:W-:Y:S01]  /*7640*/  FMUL R5, R38, R9 ;  /* 0x0000000926057220 */ /* 0x000fe20000400000 */
[C---:B------:R-:W-:Y:S01]  /*7650*/  FFMA R3, R41.reuse, R40, R3 ;  /* 0x0000002829037223 */ /* 0x040fe20000000003 */
[----:B------:R-:W-:Y:S01]  /*7660*/  HADD2.F32 R40, -RZ, R50.H1_H1 ;  /* 0x30000032ff287230 */ /* 0x000fe20000004100 */
[----:B------:R-:W-:Y:S01]  /*7670*/  F2FP.F16.F32.PACK_AB R52, R2, R0 ;  /* 0x000000000234723e */ /* 0x000fe200000000ff */
[C---:B------:R-:W-:Y:S01]  /*7680*/  FFMA R7, R41.reuse, R42, R7 ;  /* 0x0000002a29077223 */ /* 0x040fe20000000007 */
[C---:B------:R-:W-:Y:S01]  /*7690*/  FFMA R4, R41.reuse, R43, R4 ;  /* 0x0000002b29047223 */ /* 0x040fe20000000004 */
[C---:B------:R-:W-:Y:S01]  /*76a0*/  FMUL R6, R38.reuse, R10 ;  /* 0x0000000a26067220 */ /* 0x040fe20000400000 */
[----:B------:R-:W-:Y:S02]  /*76b0*/  HADD2.F32 R42, -RZ, R51.H1_H1 ;  /* 0x30000033ff2a7230 */ /* 0x000fe40000004100 */
[----:B------:R-:W-:Y:S01]  /*76c0*/  FFMA R5, R41, R40, R5 ;  /* 0x0000002829057223 */ /* 0x000fe20000000005 */
[----:B------:R-:W-:Y:S01]  /*76d0*/  F2FP.F16.F32.PACK_AB R53, R7, R3 ;  /* 0x000000030735723e */ /* 0x000fe200000000ff */
[----:B------:R-:W-:Y:S01]  /*76e0*/  FFMA R6, R41, R45, R6 ;  /* 0x0000002d29067223 */ /* 0x000fe20000000006 */
[C---:B------:R-:W-:Y:S01]  /*76f0*/  FMUL R11, R38.reuse, R11 ;  /* 0x0000000b260b7220 */ /* 0x040fe20000400000 */
[--C-:B------:R-:W-:Y:S01]  /*7700*/  HADD2.F32 R40, -RZ, R56.reuse.H0_H0 ;  /* 0x20000038ff287230 */ /* 0x100fe20000004100 */
[----:B------:R-:W-:Y:S01]  /*7710*/  F2FP.F16.F32.PACK_AB R54, R5, R4 ;  /* 0x000000040536723e */ /* 0x000fe200000000ff */
[C---:B------:R-:W-:Y:S01]  /*7720*/  FMUL R8, R38.reuse, R12 ;  /* 0x0000000c26087220 */ /* 0x040fe20000400000 */
        /* <DEDUP_REMOVED lines=13> */
[--C-:B------:R-:W-:Y:S02]  /*7800*/  HADD2.F32 R43, -RZ, R58.reuse.H0_H0 ;  /* 0x2000003aff2b7230 */ /* 0x100fe40000004100 */
        /* <DEDUP_REMOVED lines=23> */
[----:B------:R-:W-:Y:S01]  /*7980*/  HADD2.F32 R42, -RZ, R65.H1_H1 ;  /* 0x30000041ff2a7230 */ /* 0x000fe20000004100 */
[----:B------:R1:W-:Y:S01]  /*7990*/  STSM.16.M88.4 [R98+0x2400], R68 ;  /* 0x0024004462007844 */ /* 0x0003e20000000200 */
[C---:B------:R-:W-:Y:S01]  /*79a0*/  FMUL R23, R38.reuse, R23 ;  /* 0x0000001726177220 */ /* 0x040fe20000400000 */
        /* <DEDUP_REMOVED lines=14> */
[C---:B------:R-:W-:Y:S01]  /*7a90*/  FMUL R24, R38.reuse, R28 ;  /* 0x0000001c26187220 */ /* 0x040fe20000400000 */
[C---:B------:R-:W-:Y:S01]  /*7aa0*/  FFMA R22, R41.reuse, R43, R22 ;  /* 0x0000002b29167223 */ /* 0x040fe20000000016 */
[--C-:B------:R-:W-:Y:S02]  /*7ab0*/  HADD2.F32 R43, -RZ, R72.reuse.H0_H0 ;  /* 0x20000048ff2b7230 */ /* 0x100fe40000004100 */
[C---:B------:R-:W-:Y:S01]  /*7ac0*/  FMUL R25, R38.reuse, R29 ;  /* 0x0000001d26197220 */ /* 0x040fe20000400000 */
[----:B------:R-:W-:Y:S02]  /*7ad0*/  HADD2.F32 R42, -RZ, R72.H1_H1 ;  /* 0x30000048ff2a7230 */ /* 0x000fe40000004100 */
[C---:B------:R-:W-:Y:S01]  /*7ae0*/  FMUL R26, R38.reuse, R30 ;  /* 0x0000001e261a7220 */ /* 0x040fe20000400000 */
[--C-:B------:R-:W-:Y:S02]  /*7af0*/  HADD2.F32 R45, -RZ, R73.reuse.H0_H0 ;  /* 0x20000049ff2d7230 */ /* 0x100fe40000004100 */
[C---:B------:R-:W-:Y:S01]  /*7b00*/  FFMA R27, R41.reuse, R40, R27 ;  /* 0x00000028291b7223 */ /* 0x040fe2000000001b */
[C---:B------:R-:W-:Y:S01]  /*7b10*/  FFMA R24, R41.reuse, R43, R24 ;  /* 0x0000002b29187223 */ /* 0x040fe20000000018 */
[----:B------:R-:W-:Y:S02]  /*7b20*/  HADD2.F32 R40, -RZ, R73.H1_H1 ;  /* 0x30000049ff287230 */ /* 0x000fe40000004100 */
[C---:B------:R-:W-:Y:S01]  /*7b30*/  FFMA R25, R41.reuse, R42, R25 ;  /* 0x0000002a29197223 */ /* 0x040fe20000000019 */
[C---:B------:R-:W-:Y:S01]  /*7b40*/  FMUL R31, R38.reuse, R31 ;  /* 0x0000001f261f7220 */ /* 0x040fe20000400000 */
[--C-:B------:R-:W-:Y:S02]  /*7b50*/  HADD2.F32 R43, -RZ, R74.reuse.H0_H0 ;  /* 0x2000004aff2b7230 */ /* 0x100fe40000004100 */
[C---:B------:R-:W-:Y:S01]  /*7b60*/  FFMA R26, R41.reuse, R45, R26 ;  /* 0x0000002d291a7223 */ /* 0x040fe2000000001a */
[C---:B------:R-:W-:Y:S01]  /*7b70*/  FMUL R28, R38.reuse, R32 ;  /* 0x00000020261c7220 */ /* 0x040fe20000400000 */
[----:B------:R-:W-:Y:S02]  /*7b80*/  HADD2.F32 R42, -RZ, R74.H1_H1 ;  /* 0x3000004aff2a7230 */ /* 0x000fe40000004100 */
[C---:B------:R-:W-:Y:S01]  /*7b90*/  FMUL R29, R38.reuse, R33 ;  /* 0x00000021261d7220 */ /* 0x040fe20000400000 */
[----:B------:R-:W-:Y:S02]  /*7ba0*/  HADD2.F32 R45, -RZ, R75.H0_H0 ;  /* 0x2000004bff2d7230 */ /* 0x000fe40000004100 */
[C---:B------:R-:W-:Y:S01]  /*7bb0*/  FMUL R30, R38.reuse, R34 ;  /* 0x00000022261e7220 */ /* 0x040fe20000400000 */
[C---:B------:R-:W-:Y:S01]  /*7bc0*/  FFMA R31, R41.reuse, R40, R31 ;  /* 0x00000028291f7223 */ /* 0x040fe2000000001f */
        /* <DEDUP_REMOVED lines=9> */
[----:B------:R1:W-:Y:S01]  /*7c60*/  STSM.16.M88.4 [R101+0x2000], R104 ;  /* 0x0020006865007844 */ /* 0x0003e20000000200 */
[----:B------:R-:W-:Y:S02]  /*7c70*/  F2FP.F16.F32.PACK_AB R110, R29, R28 ;  /* 0x0000001c1d6e723e */ /* 0x000fe400000000ff */
[----:B------:R-:W-:Y:S05]  /*7c80*/  F2FP.F16.F32.PACK_AB R111, R35, R30 ;  /* 0x0000001e236f723e */ /* 0x000fea00000000ff */
[----:B------:R1:W-:Y:S01]  /*7c90*/  STSM.16.M88.4 [R102+0x2000], R108 ;  /* 0x0020006c66007844 */ /* 0x0003e20000000200 */
        /* <DEDUP_REMOVED lines=9> */
[----:B------:R-:W-:Y:S02]  /*7d30*/  UIADD3 UR9, UPT, UPT, UR49, 0x40, URZ ;  /* 0x0000004031097890 */ /* 0x000fe4000fffe0ff */
[----:B------:R-:W-:Y:S01]  /*7d40*/  UIADD3 UR8, UPT, UPT, UR44, 0x2400, URZ ;  /* 0x000024002c087890 */ /* 0x000fe2000fffe0ff */
[----:B------:R-:W-:Y:S01]  /*7d50*/  UMOV UR10, UR50 ;  /* 0x00000032000a7c82 */ /* 0x000fe20008000000 */
[----:B------:R-:W-:Y:S01]  /*7d60*/  UMOV UR11, UR36 ;  /* 0x00000024000b7c82 */ /* 0x000fe20008000000 */
[----:B--2---:R-:W-:Y:S04]  /*7d70*/  UIADD3 UR4, UP0, UPT, UR6, 0x680, URZ ;  /* 0x0000068006047890 */ /* 0x004fe8000ff1e0ff */
[----:B------:R-:W-:Y:S09]  /*7d80*/  UIADD3.X UR5, UPT, UPT, URZ, UR7, URZ, UP0, !UPT ;  /* 0x00000007ff057290 */ /* 0x000ff200087fe4ff */
[----:B------:R2:W-:Y:S01]  /*7d90*/  UTMASTG.3D [UR8], [UR4] ;  /* 0x00000008040073b5 */ /* 0x0005e20008010000 */
[----:B------:R0:W-:Y:S01]  /*7da0*/  UTMACMDFLUSH ;  /* 0x00000000000079b7 */ /* 0x0001e20000000000 */
[----:B--2---:R-:W-:Y:S04]  /*7db0*/  DEPBAR.LE SB0, 0x1 ;  /* 0x000080400000791a */ /* 0x004fe80000000000 */
.L_x_117:
[----:B------:R-:W-:Y:S05]  /*7dc0*/  BSYNC.RECONVERGENT B0 ;  /* 0x0000000000007941 */ /* 0x000fea0003800200 */
.L_x_116:
[----:B------:R-:W-:Y:S01]  /*7dd0*/  BAR.SYNC.DEFER_BLOCKING 0x1, 0x80 ;  /* 0x0042000000007b1d */ /* 0x000fe20000010000 */
[----:B------:R-:W-:Y:S04]  /*7de0*/  UIADD3 UR4, UPT, UPT, UR46, 0x1, URZ ;  /* 0x000000012e047890 */ /* 0x000fe8000fffe0ff */
[----:B------:R-:W-:Y:S04]  /*7df0*/  UISETP.NE.AND UP0, UPT, UR4, 0x4, UPT ;  /* 0x000000040400788c */ /* 0x000fe8000bf05270 */
[----:B------:R-:W-:Y:S01]  /*7e00*/  USEL UR45, UR4, URZ, UP0 ;  /* 0x000000ff042d7287 */ /* 0x000fe20008000000 */
[----:B------:R2:W-:Y:S01]  /*7e10*/  @P6 SYNCS.ARRIVE.TRANS64.RED.A1T0 RZ, [R63+URZ], RZ ;  /* 0x000000ff3fff69a7 */ /* 0x0005e200081004ff */
[----:B------:R-:W-:Y:S01]  /*7e20*/  BSSY B1, `(.L_x_118) ;  /* 0x0000018000017945 */ /* 0x000fe20003800000 */
[----:B------:R-:W3:Y:S02]  /*7e30*/  @P6 SYNCS.PHASECHK.TRANS64.TRYWAIT P0, [R103+URZ+0x20], R112 ;  /* 0x00002070670065a7 */ /* 0x000ee400080011ff */
[----:B---3--:R-:W-:Y:S01]  /*7e40*/  @P6 SEL R60, RZ, 0x1, !P0 ;  /* 0x00000001ff3c6807 */ /* 0x008fe20004000000 */
[----:B--2---:R-:W-:Y:S06]  /*7e50*/  @!P6 BRA `(.L_x_119) ;  /* 0x000000000050e947 */ /* 0x004fec0003800000 */
        /* <DEDUP_REMOVED lines=8> */
[----:B------:R-:W-:Y:S04]  /*7ee0*/  SHF.L.U32 R4, R93, 0x1f, RZ ;  /* 0x0000001f5d047819 */ /* 0x000fe800000006ff */
[----:B------:R-:W2:Y:S02]  /*7ef0*/  SYNCS.PHASECHK.TRANS64.TRYWAIT P0, [R103+URZ+0x20], R4 ;  /* 0x00002004670075a7 */ /* 0x000ea400080011ff */
[----:B--2---:R-:W-:Y:S05]  /*7f00*/  @!P0 BRA `(.L_x_122) ;  /* 0x0000002400548947 */ /* 0x004fea0003800000 */
.L_x_121:
[----:B------:R-:W-:Y:S05]  /*7f10*/  BSYNC B0 ;  /* 0x0000000000007941 */ /* 0x000fea0003800000 */
.L_x_120:
[----:B------:R-:W-:Y:S02]  /*7f20*/  ISETP.NE.AND P0, PT, R61, RZ, PT ;  /* 0x000000ff3d00720c */ /* 0x000fe40003f05270 */
[----:B------:R-:W-:Y:S11]  /*7f30*/  IADD3 R46, PT, PT, R46, 0x1, RZ ;  /* 0x000000012e2e7810 */ /* 0x000ff60007ffe0ff */
[----:B--2---:R-:W-:Y:S01]  /*7f40*/  @P0 IMAD.IADD R4, R94, 0x1, R3 ;  /* 0x000000015e040824 */ /* 0x004fe200078e0203 */
[----:B------:R-:W-:Y:S05]  /*7f50*/  @P0 WARPSYNC.ALL ;  /* 0x0000000000000948 */ /* 0x000fea0003800000 */
[----:B------:R2:W3:Y:S04]  /*7f60*/  @P0 LDSM.16.M88.4 R48, [R2+UR44+0x400] ;  /* 0x0004002c0230083b */ /* 0x0004e80008000200 */
[----:B------:R2:W4:Y:S04]  /*7f70*/  @P0 LDSM.16.M88.4 R56, [R0+0x400] ;  /* 0x000400000038083b */ /* 0x0005280000000200 */
[----:B------:R2:W1:Y:S04]  /*7f80*/  @P0 LDSM.16.M88.4 R64, [R3+0x400] ;  /* 0x000400000340083b */ /* 0x0004680000000200 */
[----:B------:R2:W1:Y:S02]  /*7f90*/  @P0 LDSM.16.M88.4 R72, [R4+0x400] ;  /* 0x000400000448083b */ /* 0x0004640000000200 */
.L_x_119:
[----:B------:R-:W-:Y:S05]  /*7fa0*/  BSYNC B1 ;  /* 0x0000000000017941 */ /* 0x000fea0003800000 */
.L_x_118:
[----:B--2---:R-:W-:Y:S05]  /*7fb0*/  VIADD R3, R39, 0x80 ;  /* 0x0000008027037836 */ /* 0x004fea0000000000 */
[----:B------:R-:W-:Y:S04]  /*7fc0*/  SHF.R.U32.HI R3, RZ, 0x15, R3 ;  /* 0x00000015ff037819 */ /* 0x000fe80000011603 */
[----:B------:R-:W-:Y:S11]  /*7fd0*/  LOP3.LUT P0, RZ, R3, 0x3, R86, 0x48, !PT ;  /* 0x0000000303ff7812 */ /* 0x000ff60007804856 */
[----:B------:R-:W-:Y:S02]  /*7fe0*/  @!UPT UIADD3 URZ, UPT, UPT, URZ, URZ, URZ ;  /* 0x000000fffffff290 */ /* 0x000fe4000fffe0ff */
[----:B------:R-:W-:Y:S05]  /*7ff0*/  @!P0 BRA `(.L_x_123) ;  /* 0x0000000000408947 */ /* 0x000fea0003800000 */
[----:B------:R-:W2:Y:S01]  /*8000*/  LDCU.64 UR8, c[0x4][0x70] ;  /* 0x01000e00ff0877ac */ /* 0x000ea20008000a00 */
[----:B------:R-:W-:Y:S01]  /*8010*/  MOV R3, 0x0 ;  /* 0x0000000000037802 */ /* 0x000fe20000000f00 */
[----:B------:R-:W-:Y:S02]  /*8020*/  HFMA2 R12, -RZ, RZ, 0, 5.9604644775390625e-08 ;  /* 0x00000001ff0c7431 */ /* 0x000fe400000001ff */
[----:B------:R-:W-:Y:S02]  /*8030*/  IMAD.MOV.U32 R8, RZ, RZ, 0x192 ;  /* 0x00000192ff087424 */ /* 0x000fe400078e00ff */
[----:B------:R-:W-:Y:S01]  /*8040*/  IMAD.MOV.U32 R13, RZ, RZ, RZ ;  /* 0x000000ffff0d7224 */ /* 0x000fe200078e00ff */
[----:B------:R-:W5:Y:S01]  /*8050*/  LDCU.64 UR6, c[0x4][0x78] ;  /* 0x01000f00ff0677ac */ /* 0x000f620008000a00 */
[----:B------:R-:W1:Y:S01]  /*8060*/  LDC.64 R2, c[0x4][R3] ;  /* 0x0100000003027b82 */ /* 0x000e620000000a00 */
[----:B------:R-:W3:Y:S01]  /*8070*/  LDCU.64 UR4, c[0x4][0x10] ;  /* 0x01000200ff0477ac */ /* 0x000ee20008000a00 */
[----:B--2---:R-:W-:Y:S01]  /*8080*/  MOV R5, UR9 ;  /* 0x0000000900057c02 */ /* 0x004fe20008000f00 */
[----:B------:R-:W-:Y:S01]  /*8090*/  IMAD.U32 R4, RZ, RZ, UR8 ;  /* 0x00000008ff047e24 */ /* 0x000fe2000f8e00ff */
[----:B-----5:R-:W-:Y:S01]  /*80a0*/  MOV R7, UR7 ;  /* 0x0000000700077c02 */ /* 0x020fe20008000f00 */
[----:B------:R-:W-:Y:S01]  /*80b0*/  IMAD.U32 R6, RZ, RZ, UR6 ;  /* 0x00000006ff067e24 */ /* 0x000fe2000f8e00ff */
[----:B---3--:R-:W-:Y:S01]  /*80c0*/  MOV R11, UR5 ;  /* 0x00000005000b7c02 */ /* 0x008fe20008000f00 */
[----:B------:R-:W-:Y:S02]  /*80d0*/  IMAD.U32 R10, RZ, RZ, UR4 ;  /* 0x00000004ff0a7e24 */ /* 0x000fe4000f8e00ff */
[----:B------:R-:W-:Y:S07]  /*80e0*/  LEPC R20, `(.L_x_123) ;  /* 0x000000001014794e */ /* 0x000fee0000000000 */
[----:B-1--4-:R-:W-:Y:S05]  /*80f0*/  CALL.ABS.NOINC R2 ;  /* 0x0000000002007343 */ /* 0x012fea0003c00000 */
.L_x_123:
[----:B------:R-:W-:Y:S05]  /*8100*/  WARPSYNC.ALL ;  /* 0x0000000000007948 */ /* 0x000fea0003800000 */
[----:B------:R-:W-:Y:S01]  /*8110*/  R2UR UR4, R39 ;  /* 0x00000000270472ca */ /* 0x000fe200000e0000 */
[--C-:B---3--:R-:W-:Y:S01]  /*8120*/  HADD2.F32 R40, -RZ, R48.reuse.H0_H0 ;  /* 0x20000030ff287230 */ /* 0x108fe20000004100 */
        /* <DEDUP_REMOVED lines=10> */
[----:B------:R-:W1:Y:S02]  /*81d0*/  LDTM.16dp256bit.x8 R4, tmem[UR4+0x80] ;  /* 0x00008004000479ee */ /* 0x000e6400081a0000 */
[----:B------:R-:W-:Y:S02]  /*81e0*/  @P6 LEA R52, R52, UR44, 0x3 ;  /* 0x0000002c34346c11 */ /* 0x000fe4000f8e18ff */
[----:B------:R-:W-:Y:S02]  /*81f0*/  @P6 SHF.L.U32 R103, R93, 0x1f, RZ ;  /* 0x0000001f5d676819 */ /* 0x000fe400000006ff */
[----:B------:R-:W-:Y:S04]  /*8200*/  @P6 IADD3 R52, PT, PT, R52, 0x40, RZ ;  /* 0x0000004034346810 */ /* 0x000fe80007ffe0ff */
[----:B------:R-:W-:Y:S01]  /*8210*/  @P6 PRMT R63, R63, 0x654, R52 ;  /* 0x000006543f3f6816 */ /* 0x000fe20000000034 */
[C---:B-1----:R-:W-:Y:S01]  /*8220*/  FMUL R0, R38.reuse, R4 ;  /* 0x0000000426007220 */ /* 0x042fe20000400000 */
        /* <DEDUP_REMOVED lines=20> */
[--C-:B----4-:R-:W-:Y:S01]  /*8370*/  HADD2.F32 R40, -RZ, R56.reuse.H0_H0 ;  /* 0x20000038ff287230 */ /* 0x110fe20000004100 */
        /* <DEDUP_REMOVED lines=107> */
.L_x_125:
[----:B------:R-:W-:Y:S05]  /*8a30*/  BSYNC.RECONVERGENT B0 ;  /* 0x0000000000007941 */ /* 0x000fea0003800200 */
.L_x_124:
        /* <DEDUP_REMOVED lines=20> */
.L_x_129:
[----:B------:R-:W-:Y:S05]  /*8b80*/  BSYNC B0 ;  /* 0x0000000000007941 */ /* 0x000fea0003800000 */
.L_x_128:
[----:B------:R-:W-:Y:S11]  /*8b90*/  ISETP.NE.AND P0, PT, R61, RZ, PT ;  /* 0x000000ff3d00720c */ /* 0x000ff60003f05270 */
[----:B------:R-:W-:Y:S02]  /*8ba0*/  @!UPT UIADD3 URZ, UPT, UPT, URZ, URZ, URZ ;  /* 0x000000fffffff290 */ /* 0x000fe4000fffe0ff */
[----:B------:R-:W-:Y:S01]  /*8bb0*/  @P0 IADD3 R2, PT, PT, R94, R5, RZ ;  /* 0x000000055e020210 */ /* 0x000fe20007ffe0ff */
[----:B------:R-:W-:Y:S05]  /*8bc0*/  @P0 WARPSYNC.ALL ;  /* 0x0000000000000948 */ /* 0x000fea0003800000 */
[----:B------:R3:W4:Y:S04]  /*8bd0*/  @P0 LDSM.16.M88.4 R48, [R46+UR44+0x400] ;  /* 0x0004002c2e30083b */ /* 0x0007280008000200 */
[----:B------:R3:W1:Y:S04]  /*8be0*/  @P0 LDSM.16.M88.4 R56, [R0+0x400] ;  /* 0x000400000038083b */ /* 0x0006680000000200 */
[----:B------:R3:W1:Y:S04]  /*8bf0*/  @P0 LDSM.16.M88.4 R64, [R5+0x400] ;  /* 0x000400000540083b */ /* 0x0006680000000200 */
[----:B------:R3:W1:Y:S02]  /*8c00*/  @P0 LDSM.16.M88.4 R72, [R2+0x400] ;  /* 0x000400000248083b */ /* 0x0006640000000200 */
.L_x_127:
[----:B------:R-:W-:Y:S05]  /*8c10*/  BSYNC B1 ;  /* 0x0000000000017941 */ /* 0x000fea0003800000 */
.L_x_126:
        /* <DEDUP_REMOVED lines=11> */
[----:B---3--:R-:W3:Y:S01]  /*8cd0*/  LDC.64 R2, c[0x4][R3] ;  /* 0x0100000003027b82 */ /* 0x008ee20000000a00 */
[----:B------:R-:W4:Y:S01]  /*8ce0*/  LDCU.64 UR4, c[0x4][0x10] ;  /* 0x01000200ff0477ac */ /* 0x000f220008000a00 */
[----:B--2---:R-:W-:Y:S01]  /*8cf0*/  MOV R5, UR9 ;  /* 0x0000000900057c02 */ /* 0x004fe20008000f00 */
[----:B------:R-:W-:Y:S01]  /*8d00*/  IMAD.U32 R4, RZ, RZ, UR8 ;  /* 0x00000008ff047e24 */ /* 0x000fe2000f8e00ff */
[----:B-----5:R-:W-:Y:S01]  /*8d10*/  MOV R7, UR7 ;  /* 0x0000000700077c02 */ /* 0x020fe20008000f00 */
[----:B------:R-:W-:Y:S01]  /*8d20*/  IMAD.U32 R6, RZ, RZ, UR6 ;  /* 0x00000006ff067e24 */ /* 0x000fe2000f8e00ff */
[----:B----4-:R-:W-:Y:S01]  /*8d30*/  MOV R11, UR5 ;  /* 0x00000005000b7c02 */ /* 0x010fe20008000f00 */
[----:B------:R-:W-:Y:S02]  /*8d40*/  IMAD.U32 R10, RZ, RZ, UR4 ;  /* 0x00000004ff0a7e24 */ /* 0x000fe4000f8e00ff */
[----:B------:R-:W-:Y:S07]  /*8d50*/  LEPC R20, `(.L_x_131) ;  /* 0x000000001014794e */ /* 0x000fee0000000000 */
[----:B-1-3--:R-:W-:Y:S05]  /*8d60*/  CALL.ABS.NOINC R2 ;  /* 0x0000000002007343 */ /* 0x00afea0003c00000 */
.L_x_131:
[----:B------:R-:W-:Y:S01]  /*8d70*/  ISETP.NE.AND P0, PT, R96, RZ, PT ;  /* 0x000000ff6000720c */ /* 0x000fe20003f05270 */
[----:B------:R-:W-:Y:S05]  /*8d80*/  WARPSYNC.ALL ;  /* 0x0000000000007948 */ /* 0x000fea0003800000 */
[----:B------:R-:W-:Y:S01]  /*8d90*/  R2UR UR4, R39 ;  /* 0x00000000270472ca */ /* 0x000fe200000e0000 */
[--C-:B----4-:R-:W-:Y:S01]  /*8da0*/  HADD2.F32 R40, -RZ, R48.reuse.H0_H0 ;  /* 0x20000030ff287230 */ /* 0x110fe20000004100 */
[----:B------:R-:W-:Y:S01]  /*8db0*/  R2UR UR5, R100 ;  /* 0x00000000640572ca */ /* 0x000fe200000e0000 */
[----:B------:R-:W-:Y:S01]  /*8dc0*/  HADD2.F32 R42, -RZ, R48.H1_H1 ;  /* 0x30000030ff2a7230 */ /* 0x000fe20000004100 */
[----:B------:R-:W-:Y:S01]  /*8dd0*/  BSSY.RECONVERGENT B0, `(.L_x_132) ;  /* 0x000008a000007945 */ /* 0x000fe20003800200 */
[--C-:B------:R-:W-:Y:S02]  /*8de0*/  HADD2.F32 R43, -RZ, R49.reuse.H0_H0 ;  /* 0x20000031ff2b7230 */ /* 0x100fe40000004100 */
[----:B------:R-:W-:Y:S02]  /*8df0*/  HADD2.F32 R44, -RZ, R49.H1_H1 ;  /* 0x30000031ff2c7230 */ /* 0x000fe40000004100 */
[--C-:B------:R-:W-:Y:S02]  /*8e00*/  HADD2.F32 R45, -RZ, R50.reuse.H0_H0 ;  /* 0x20000032ff2d7230 */ /* 0x100fe40000004100 */
[----:B---3--:R-:W-:Y:S02]  /*8e10*/  HADD2.F32 R46, -RZ, R50.H1_H1 ;  /* 0x30000032ff2e7230 */ /* 0x008fe40000004100 */
[----:B------:R-:W2:Y:S01]  /*8e20*/  LDTM.16dp256bit.x8 R4, tmem[UR4+0xc0] ;  /* 0x0000c004000479ee */ /* 0x000ea200081a0000 */
[----:B------:R-:W-:Y:S01]  /*8e30*/  NOP ;  /* 0x0000000000007918 */ /* 0x000fe20000000000 */
[----:B------:R-:W-:Y:S01]  /*8e40*/  UIADD3 UR4, UPT, UPT, UR5, 0xb0, URZ ;  /* 0x000000b005047890 */ /* 0x000fe2000fffe0ff */
[--C-:B------:R-:W-:Y:S02]  /*8e50*/  HADD2.F32 R47, -RZ, R51.reuse.H0_H0 ;  /* 0x20000033ff2f7230 */ /* 0x100fe40000004100 */
[----:B------:R-:W-:Y:S01]  /*8e60*/  HADD2.F32 R49, -RZ, R51.H1_H1 ;  /* 0x30000033ff317230 */ /* 0x000fe20000004100 */
[----:B------:R-:W-:Y:S01]  /*8e70*/  UPRMT UR4, UR52, 0x654, UR4 ;  /* 0x0000065434047896 */ /* 0x000fe20008000004 */
[--C-:B-1----:R-:W-:Y:S02]  /*8e80*/  HADD2.F32 R48, -RZ, R56.reuse.H0_H0 ;  /* 0x20000038ff307230 */ /* 0x102fe40000004100 */
[----:B------:R-:W-:Y:S02]  /*8e90*/  HADD2.F32 R51, -RZ, R56.H1_H1 ;  /* 0x30000038ff337230 */ /* 0x000fe40000004100 */
[--C-:B------:R-:W-:Y:S02]  /*8ea0*/  HADD2.F32 R50, -RZ, R57.reuse.H0_H0 ;  /* 0x20000039ff327230 */ /* 0x100fe40000004100 */
[----:B------:R-:W-:Y:S02]  /*8eb0*/  HADD2.F32 R52, -RZ, R57.H1_H1 ;  /* 0x30000039ff347230 */ /* 0x000fe40000004100 */
[----:B--2---:R-:W-:Y:S01]  /*8ec0*/  SYNCS.ARRIVE.TRANS64.RED.A1T0 RZ, [UR4], RZ ;  /* 0x000000ffffff79a7 */ /* 0x004fe20008100404 */
[--C-:B------:R-:W-:Y:S02]  /*8ed0*/  HADD2.F32 R53, -RZ, R58.reuse.H0_H0 ;  /* 0x2000003aff357230 */ /* 0x100fe40000004100 */
[----:B------:R-:W-:Y:S02]  /*8ee0*/  HADD2.F32 R54, -RZ, R58.H1_H1 ;  /* 0x3000003aff367230 */ /* 0x000fe40000004100 */
[--C-:B------:R-:W-:Y:S02]  /*8ef0*/  HADD2.F32 R55, -RZ, R59.reuse.H0_H0 ;  /* 0x2000003bff377230 */ /* 0x100fe40000004100 */
[----:B------:R-:W-:Y:S02]  /*8f00*/  HADD2.F32 R56, -RZ, R59.H1_H1 ;  /* 0x3000003bff387230 */ /* 0x000fe40000004100 */
[C---:B------:R-:W-:Y:S01]  /*8f10*/  FMUL R4, R38.reuse, R4 ;  /* 0x0000000426047220 */ /* 0x040fe20000400000 */
[C---:B------:R-:W-:Y:S01]  /*8f20*/  FMUL R5, R38.reuse, R5 ;  /* 0x0000000526057220 */ /* 0x040fe20000400000 */
[C---:B------:R-:W-:Y:S01]  /*8f30*/  FMUL R6, R38.reuse, R6 ;  /* 0x0000000626067220 */ /* 0x040fe20000400000 */
[C---:B------:R-:W-:Y:S01]  /*8f40*/  FMUL R7, R38.reuse, R7 ;  /* 0x0000000726077220 */ /* 0x040fe20000400000 */
[C---:B------:R-:W-:Y:S01]  /*8f50*/  FFMA R4, R41.reuse, R40, R4 ;  /* 0x0000002829047223 */ /* 0x040fe20000000004 */
[C---:B------:R-:W-:Y:S01]  /*8f60*/  FFMA R5, R41.reuse, R42, R5 ;  /* 0x0000002a29057223 */ /* 0x040fe20000000005 */
[C---:B------:R-:W-:Y:S01]  /*8f70*/  FFMA R6, R41.reuse, R43, R6 ;  /* 0x0000002b29067223 */ /* 0x040fe20000000006 */
[----:B------:R-:W-:Y:S01]  /*8f80*/  FFMA R7, R41, R44, R7 ;  /* 0x0000002c29077223 */ /* 0x000fe20000000007 */
[C---:B------:R-:W-:Y:S01]  /*8f90*/  FMUL R8, R38.reuse, R8 ;  /* 0x0000000826087220 */ /* 0x040fe20000400000 */
[C---:B------:R-:W-:Y:S01]  /*8fa0*/  FMUL R9, R38.reuse, R9 ;  /* 0x0000000926097220 */ /* 0x040fe20000400000 */
[----:B------:R-:W-:Y:S01]  /*8fb0*/  F2FP.F16.F32.PACK_AB R104, R5, R4 ;  /* 0x000000040568723e */ /* 0x000fe200000000ff */
[C---:B------:R-:W-:Y:S01]  /*8fc0*/  FMUL R0, R38.reuse, R10 ;  /* 0x0000000a26007220 */ /* 0x040fe20000400000 */
[----:B------:R-:W-:Y:S01]  /*8fd0*/  F2FP.F16.F32.PACK_AB R105, R7, R6 ;  /* 0x000000060769723e */ /* 0x000fe200000000ff */
[C---:B------:R-:W-:Y:S01]  /*8fe0*/  FFMA R8, R41.reuse, R45, R8 ;  /* 0x0000002d29087223 */ /* 0x040fe20000000008 */
[C---:B------:R-:W-:Y:S01]  /*8ff0*/  FFMA R9, R41.reuse, R46, R9 ;  /* 0x0000002e29097223 */ /* 0x040fe20000000009 */
[----:B------:R-:W-:Y:S01]  /*9000*/  FFMA R0, R41, R47, R0 ;  /* 0x0000002f29007223 */ /* 0x000fe20000000000 */
[C---:B------:R-:W-:Y:S01]  /*9010*/  FMUL R2, R38.reuse, R11 ;  /* 0x0000000b26027220 */ /* 0x040fe20000400000 */
[C---:B------:R-:W-:Y:S01]  /*9020*/  FMUL R3, R38.reuse, R12 ;  /* 0x0000000c26037220 */ /* 0x040fe20000400000 */
[C---:B------:R-:W-:Y:S01]  /*9030*/  FMUL R10, R38.reuse, R13 ;  /* 0x0000000d260a7220 */ /* 0x040fe20000400000 */
[----:B------:R-:W-:Y:S01]  /*9040*/  F2FP.F16.F32.PACK_AB R106, R9, R8 ;  /* 0x00000008096a723e */ /* 0x000fe200000000ff */
[C---:B------:R-:W-:Y:S01]  /*9050*/  FFMA R2, R41.reuse, R49, R2 ;  /* 0x0000003129027223 */ /* 0x040fe20000000002 */
[C---:B------:R-:W-:Y:S01]  /*9060*/  FFMA R3, R41.reuse, R48, R3 ;  /* 0x0000003029037223 */ /* 0x040fe20000000003 */
[C---:B------:R-:W-:Y:S01]  /*9070*/  FFMA R10, R41.reuse, R51, R10 ;  /* 0x00000033290a7223 */ /* 0x040fe2000000000a */
[C---:B------:R-:W-:Y:S01]  /*9080*/  FMUL R11, R38.reuse, R14 ;  /* 0x0000000e260b7220 */ /* 0x040fe20000400000 */
[----:B------:R-:W-:Y:S01]  /*9090*/  FMUL R15, R38, R15 ;  /* 0x0000000f260f7220 */ /* 0x000fe20000400000 */
[----:B------:R-:W-:Y:S01]  /*90a0*/  F2FP.F16.F32.PACK_AB R107, R2, R0 ;  /* 0x00000000026b723e */ /* 0x000fe200000000ff */
[----:B------:R-:W-:Y:S01]  /*90b0*/  FMUL R12, R38, R16 ;  /* 0x00000010260c7220 */ /* 0x000fe20000400000 */
[----:B------:R-:W-:Y:S01]  /*90c0*/  F2FP.F16.F32.PACK_AB R108, R10, R3 ;  /* 0x000000030a6c723e */ /* 0x000fe200000000ff */
[C---:B------:R-:W-:Y:S01]  /*90d0*/  FFMA R11, R41.reuse, R50, R11 ;  /* 0x00000032290b7223 */ /* 0x040fe2000000000b */
[C---:B------:R-:W-:Y:S01]  /*90e0*/  FFMA R15, R41.reuse, R52, R15 ;  /* 0x00000034290f7223 */ /* 0x040fe2000000000f */
[----:B------:R1:W-:Y:S01]  /*90f0*/  STSM.16.M88.4 [R99+0x6400], R104 ;  /* 0x0064006863007844 */ /* 0x0003e20000000200 */
[----:B------:R-:W-:Y:S01]  /*9100*/  FFMA R12, R41, R53, R12 ;  /* 0x00000035290c7223 */ /* 0x000fe2000000000c */
[C---:B------:R-:W-:Y:S01]  /*9110*/  FMUL R13, R38.reuse, R17 ;  /* 0x00000011260d7220 */ /* 0x040fe20000400000 */
[C---:B------:R-:W-:Y:S01]  /*9120*/  FMUL R14, R38.reuse, R18 ;  /* 0x00000012260e7220 */ /* 0x040fe20000400000 */
[----:B------:R-:W-:Y:S01]  /*9130*/  F2FP.F16.F32.PACK_AB R109, R15, R11 ;  /* 0x0000000b0f6d723e */ /* 0x000fe200000000ff */
[--C-:B------:R-:W-:Y:S02]  /*9140*/  HADD2.F32 R57, -RZ, R64.reuse.H0_H0 ;  /* 0x20000040ff397230 */ /* 0x100fe40000004100 */
[C---:B------:R-:W-:Y:S01]  /*9150*/  FFMA R13, R41.reuse, R54, R13 ;  /* 0x00000036290d7223 */ /* 0x040fe2000000000d */
[----:B------:R-:W-:Y:S01]  /*9160*/  FFMA R14, R41, R55, R14 ;  /* 0x00000037290e7223 */ /* 0x000fe2000000000e */
[C---:B------:R-:W-:Y:S01]  /*9170*/  FMUL R19, R38.reuse, R19 ;  /* 0x0000001326137220 */ /* 0x040fe20000400000 */
[----:B------:R-:W-:Y:S02]  /*9180*/  HADD2.F32 R58, -RZ, R64.H1_H1 ;  /* 0x30000040ff3a7230 */ /* 0x000fe40000004100 */
[C---:B------:R-:W-:Y:S01]  /*9190*/  FMUL R16, R38.reuse, R20 ;  /* 0x0000001426107220 */ /* 0x040fe20000400000 */
[----:B------:R-:W-:Y:S01]  /*91a0*/  F2FP.F16.F32.PACK_AB R110, R13, R12 ;  /* 0x0000000c0d6e723e */ /* 0x000fe200000000ff */
[C---:B------:R-:W-:Y:S01]  /*91b0*/  FFMA R19, R41.reuse, R56, R19 ;  /* 0x0000003829137223 */ /* 0x040fe20000000013 */
[--C-:B------:R-:W-:Y:S02]  /*91c0*/  HADD2.F32 R59, -RZ, R65.reuse.H0_H0 ;  /* 0x20000041ff3b7230 */ /* 0x100fe40000004100 */
[----:B------:R-:W-:Y:S01]  /*91d0*/  FFMA R16, R41, R57, R16 ;  /* 0x0000003929107223 */ /* 0x000fe20000000010 */
[C---:B------:R-:W-:Y:S01]  /*91e0*/  FMUL R17, R38.reuse, R21 ;  /* 0x0000001526117220 */ /* 0x040fe20000400000 */
[----:B------:R-:W-:Y:S01]  /*91f0*/  HADD2.F32 R60, -RZ, R65.H1_H1 ;  /* 0x30000041ff3c7230 */ /* 0x000fe20000004100 */
[----:B------:R-:W-:Y:S01]  /*9200*/  F2FP.F16.F32.PACK_AB R111, R19, R14 ;  /* 0x0000000e136f723e */ /* 0x000fe200000000ff */
[C---:B------:R-:W-:Y:S01]  /*9210*/  FMUL R18, R38.reuse, R22 ;  /* 0x0000001626127220 */ /* 0x040fe20000400000 */
[C---:B------:R-:W-:Y:S01]  /*9220*/  FFMA R17, R41.reuse, R58, R17 ;  /* 0x0000003a29117223 */ /* 0x040fe20000000011 */
[--C-:B------:R-:W-:Y:S02]  /*9230*/  HADD2.F32 R61, -RZ, R66.reuse.H0_H0 ;  /* 0x20000042ff3d7230 */ /* 0x100fe40000004100 */
[C---:B------:R-:W-:Y:S01]  /*9240*/  FMUL R23, R38.reuse, R23 ;  /* 0x0000001726177220 */ /* 0x040fe20000400000 */
[----:B------:R1:W-:Y:S01]  /*9250*/  STSM.16.M88.4 [R98+0x6400], R108 ;  /* 0x0064006c62007844 */ /* 0x0003e20000000200 */
[----:B------:R-:W-:Y:S01]  /*9260*/  FFMA R18, R41, R59, R18 ;  /* 0x0000003b29127223 */ /* 0x000fe20000000012 */
[----:B------:R-:W-:Y:S01]  /*9270*/  F2FP.F16.F32.PACK_AB R112, R17, R16 ;  /* 0x000000101170723e */ /* 0x000fe200000000ff */
[----:B------:R-:W-:Y:S01]  /*9280*/  FFMA R23, R41, R60, R23 ;  /* 0x0000003c29177223 */ /* 0x000fe20000000017 */
[----:B------:R-:W-:Y:S02]  /*9290*/  HADD2.F32 R62, -RZ, R66.H1_H1 ;  /* 0x30000042ff3e7230 */ /* 0x000fe40000004100 */
[C---:B------:R-:W-:Y:S01]  /*92a0*/  FMUL R20, R38.reuse, R24 ;  /* 0x0000001826147220 */ /* 0x040fe20000400000 */
[--C-:B------:R-:W-:Y:S02]  /*92b0*/  HADD2.F32 R63, -RZ, R67.reuse.H0_H0 ;  /* 0x20000043ff3f7230 */ /* 0x100fe40000004100 */
[C---:B------:R-:W-:Y:S01]  /*92c0*/  FMUL R21, R38.reuse, R25 ;  /* 0x0000001926157220 */ /* 0x040fe20000400000 */
[----:B------:R-:W-:Y:S01]  /*92d0*/  F2FP.F16.F32.PACK_AB R113, R23, R18 ;  /* 0x000000121771723e */ /* 0x000fe200000000ff */
[C---:B------:R-:W-:Y:S01]  /*92e0*/  FFMA R20, R41.reuse, R61, R20 ;  /* 0x0000003d29147223 */ /* 0x040fe20000000014 */
[----:B------:R-:W-:Y:S02]  /*92f0*/  HADD2.F32 R64, -RZ, R67.H1_H1 ;  /* 0x30000043ff407230 */ /* 0x000fe40000004100 */
[C---:B------:R-:W-:Y:S01]  /*9300*/  FFMA R21, R41.reuse, R62, R21 ;  /* 0x0000003e29157223 */ /* 0x040fe20000000015 */
[C---:B------:R-:W-:Y:S01]  /*9310*/  FMUL R22, R38.reuse, R26 ;  /* 0x0000001a26167220 */ /* 0x040fe20000400000 */
[--C-:B------:R-:W-:Y:S02]  /*9320*/  HADD2.F32 R65, -RZ, R72.reuse.H0_H0 ;  /* 0x20000048ff417230 */ /* 0x100fe40000004100 */
[C---:B------:R-:W-:Y:S01]  /*9330*/  FMUL R27, R38.reuse, R27 ;  /* 0x0000001b261b7220 */ /* 0x040fe20000400000 */
[----:B------:R-:W-:Y:S02]  /*9340*/  HADD2.F32 R66, -RZ, R72.H1_H1 ;  /* 0x30000048ff427230 */ /* 0x000fe40000004100 */
[C---:B------:R-:W-:Y:S01]  /*9350*/  FMUL R24, R38.reuse, R28 ;  /* 0x0000001c26187220 */ /* 0x040fe20000400000 */
[--C-:B------:R-:W-:Y:S02]  /*9360*/  HADD2.F32 R67, -RZ, R73.reuse.H0_H0 ;  /* 0x20000049ff437230 */ /* 0x100fe40000004100 */
[C---:B------:R-:W-:Y:S01]  /*9370*/  FMUL R25, R38.reuse, R29 ;  /* 0x0000001d26197220 */ /* 0x040fe20000400000 */
[C---:B------:R-:W-:Y:S01]  /*9380*/  FFMA R22, R41.reuse, R63, R22 ;  /* 0x0000003f29167223 */ /* 0x040fe20000000016 */
[----:B------:R-:W-:Y:S02]  /*9390*/  HADD2.F32 R68, -RZ, R73.H1_H1 ;  /* 0x30000049ff447230 */ /* 0x000fe40000004100 */
[C---:B------:R-:W-:Y:S01]  /*93a0*/  FMUL R26, R38.reuse, R30 ;  /* 0x0000001e261a7220 */ /* 0x040fe20000400000 */
[C---:B------:R-:W-:Y:S01]  /*93b0*/  FFMA R27, R41.reuse, R64, R27 ;  /* 0x00000040291b7223 */ /* 0x040fe2000000001b */
        /* <DEDUP_REMOVED lines=43> */
.L_x_133:
[----:B------:R-:W-:Y:S05]  /*9670*/  BSYNC.RECONVERGENT B0 ;  /* 0x0000000000007941 */ /* 0x000fea0003800200 */
.L_x_132:
[----:B------:R-:W-:Y:S01]  /*9680*/  BAR.SYNC.DEFER_BLOCKING 0x1, 0x80 ;  /* 0x0042000000007b1d */ /* 0x000fe20000010000 */
[----:B------:R-:W-:Y:S01]  /*9690*/  UISETP.NE.AND UP0, UPT, UR47, -0x4, UPT ;  /* 0xfffffffc2f00788c */ /* 0x000fe2000bf05270 */
[----:B------:R-:W-:Y:S08]  /*96a0*/  IADD3 R0, PT, PT, R36, 0x1, RZ ;  /* 0x0000000124007810 */ /* 0x000ff00007ffe0ff */
[----:B------:R-:W-:Y:S05]  /*96b0*/  BRA.U !UP0, `(.L_x_134) ;  /* 0x0000000108287547 */ /* 0x000fea000b800000 */
[----:B------:R-:W-:Y:S01]  /*96c0*/  ISETP.NE.AND P0, PT, R97, RZ, PT ;  /* 0x000000ff6100720c */ /* 0x000fe20003f05270 */
[----:B------:R-:W-:Y:S01]  /*96d0*/  IMAD.U32 R3, RZ, RZ, UR46 ;  /* 0x0000002eff037e24 */ /* 0x000fe2000f8e00ff */
[----:B------:R-:W-:Y:S01]  /*96e0*/  UIADD3 UR4, UPT, UPT, UR46, 0x1, URZ ;  /* 0x000000012e047890 */ /* 0x000fe2000fffe0ff */
[----:B------:R-:W-:Y:S03]  /*96f0*/  IMAD.U32 R2, RZ, RZ, UR52 ;  /* 0x00000034ff027e24 */ /* 0x000fe6000f8e00ff */
[----:B------:R-:W-:Y:S04]  /*9700*/  UISETP.NE.AND UP0, UPT, UR4, 0x4, UPT ;  /* 0x000000040400788c */ /* 0x000fe8000bf05270 */
[----:B------:R-:W-:Y:S03]  /*9710*/  USEL UR46, UR4, URZ, UP0 ;  /* 0x000000ff042e7287 */ /* 0x000fe60008000000 */
[----:B------:R-:W-:Y:S05]  /*9720*/  @P0 LEA R3, R3, UR44, 0x3 ;  /* 0x0000002c03030c11 */ /* 0x000fea000f8e18ff */
[----:B------:R-:W-:Y:S05]  /*9730*/  @P0 VIADD R3, R3, 0x40 ;  /* 0x0000004003030836 */ /* 0x000fea0000000000 */
[----:B------:R-:W-:Y:S04]  /*9740*/  @P0 PRMT R2, R2, 0x654, R3 ;  /* 0x0000065402020816 */ /* 0x000fe80000000003 */
[----:B------:R2:W-:Y:S03]  /*9750*/  @P0 SYNCS.ARRIVE.TRANS64.RED.A1T0 RZ, [R2+URZ], RZ ;  /* 0x000000ff02ff09a7 */ /* 0x0005e600081004ff */
.L_x_134:
[----:B------:R-:W-:Y:S01]  /*9760*/  R2UR UR4, R87 ;  /* 0x00000000570472ca */ /* 0x000fe200000e0000 */
[----:B------:R-:W-:Y:S01]  /*9770*/  UISETP.NE.AND UP0, UPT, UR62, URZ, UPT ;  /* 0x000000ff3e00728c */ /* 0x000fe2000bf05270 */
[----:B------:R-:W-:Y:S01]  /*9780*/  ISETP.NE.AND P0, PT, R90, 0x2, PT ;  /* 0x000000025a00780c */ /* 0x000fe20003f05270 */
[----:B------:R-:W-:Y:S01]  /*9790*/  UIADD3 UR20, UPT, UPT, UR37, UR63, URZ ;  /* 0x0000003f25147290 */ /* 0x000fe2000fffe0ff */
[----:B------:R-:W-:Y:S01]  /*97a0*/  ISETP.NE.AND P1, PT, R0, 0x4, PT ;  /* 0x000000040000780c */ /* 0x000fe20003f25270 */
[----:B------:R-:W-:Y:S01]  /*97b0*/  UIADD3 UR47, UPT, UPT, UR47, 0x4, URZ ;  /* 0x000000042f2f7890 */ /* 0x000fe2000fffe0ff */
[----:B--2---:R-:W-:Y:S01]  /*97c0*/  SEL R2, RZ, 0x1, P0 ;  /* 0x00000001ff027807 */ /* 0x004fe20000000000 */
[----:B------:R-:W-:Y:S01]  /*97d0*/  UMOV UR36, UR61 ;  /* 0x0000003d00247c82 */ /* 0x000fe20008000000 */
[----:B------:R-:W-:Y:S02]  /*97e0*/  SEL R3, RZ, 0x1, P1 ;  /* 0x00000001ff037807 */ /* 0x000fe40000800000 */
[----:B------:R-:W-:Y:S02]  /*97f0*/  LOP3.LUT R91, R91, R2, RZ, 0x3c, !PT ;  /* 0x000000025b5b7212 */ /* 0x000fe400078e3cff */
[----:B------:R-:W-:Y:S01]  /*9800*/  LOP3.LUT R92, R92, R3, RZ, 0x3c, !PT ;  /* 0x000000035c5c7212 */ /* 0x000fe200078e3cff */
[----:B------:R-:W-:Y:S01]  /*9810*/  UIADD3 UR16, UPT, UPT, UR38, UR4, URZ ;  /* 0x0000000426107290 */ /* 0x000fe2000fffe0ff */
[----:B------:R-:W-:Y:S02]  /*9820*/  SEL R90, R90, RZ, P0 ;  /* 0x000000ff5a5a7207 */ /* 0x000fe40000000000 */
[----:B------:R-:W-:Y:S01]  /*9830*/  SEL R36, R0, RZ, P1 ;  /* 0x000000ff00247207 */ /* 0x000fe20000800000 */
[----:B------:R-:W-:Y:S08]  /*9840*/  BRA.U UP0, `(.L_x_135) ;  /* 0xffffffbd00ac7547 */ /* 0x000ff0000b83ffff */
[----:B------:R-:W2:Y:S01]  /*9850*/  LDCU.64 UR4, c[0x0][0x888] ;  /* 0x00011100ff0477ac */ /* 0x000ea20008000a00 */
[----:B------:R-:W3:Y:S01]  /*9860*/  LDCU.64 UR6, c[0x0][0x890] ;  /* 0x00011200ff0677ac */ /* 0x000ee20008000a00 */
[----:B--2---:R-:W-:Y:S02]  /*9870*/  ISETP.NE.U32.AND P2, PT, RZ, UR4, PT ;  /* 0x00000004ff007c0c */ /* 0x004fe4000bf45070 */
[----:B---3--:R-:W-:Y:S02]  /*9880*/  ISETP.NE.U32.AND P1, PT, RZ, UR6, PT ;  /* 0x00000006ff007c0c */ /* 0x008fe4000bf25070 */
[----:B------:R-:W-:Y:S02]  /*9890*/  ISETP.NE.AND.EX P2, PT, RZ, UR5, PT, P2 ;  /* 0x00000005ff007c0c */ /* 0x000fe4000bf45320 */
[----:B------:R-:W-:-:S13]  /*98a0*/  ISETP.NE.AND.EX P0, PT, RZ, UR7, PT, P1 ;  /* 0x00000007ff007c0c */ /* 0x000fda000bf05310 */
[----:B------:R-:W-:Y:S05]  /*98b0*/  @P2 BRA P0, `(.L_x_136) ;  /* 0x00000000003c2947 */ /* 0x000fea0000000000 */
[----:B------:R-:W-:-:S13]  /*98c0*/  ISETP.NE.AND.EX P1, PT, RZ, UR7, PT, P1 ;  /* 0x00000007ff007c0c */ /* 0x000fda000bf25310 */
[----:B------:R-:W-:Y:S05]  /*98d0*/  @P1 BRA `(.L_x_137) ;  /* 0x00000000000c1947 */ /* 0x000fea0003800000 */
[----:B------:R-:W-:-:S13]  /*98e0*/  FSETP.NEU.AND P0, PT, R41, RZ, PT ;  /* 0x000000ff2900720b */ /* 0x000fda0003f0d000 */
[----:B------:R-:W-:Y:S05]  /*98f0*/  @!P0 EXIT ;  /* 0x000000000000894d */ /* 0x000fea0003800000 */
[----:B------:R-:W-:Y:S05]  /*9900*/  BRA `(.L_x_136) ;  /* 0x0000000000287947 */ /* 0x000fea0003800000 */
.L_x_137:
[----:B------:R-:W-:Y:S01]  /*9910*/  ISETP.NE.AND P0, PT, R89, RZ, PT ;  /* 0x000000ff5900720c */ /* 0x000fe20003f05270 */
[----:B------:R-:W-:-:S12]  /*9920*/  BSSY.RECONVERGENT B0, `(.L_x_136) ;  /* 0x0000008000007945 */ /* 0x000fd80003800200 */
[----:B------:R-:W-:Y:S05]  /*9930*/  @P0 BRA `(.L_x_138) ;  /* 0x0000000000100947 */ /* 0x000fea0003800000 */
[----:B------:R-:W-:-:S04]  /*9940*/  ISETP.NE.U32.AND P0, PT, RZ, UR4, PT ;  /* 0x00000004ff007c0c */ /* 0x000fc8000bf05070 */
[----:B------:R-:W-:-:S13]  /*9950*/  ISETP.NE.AND.EX P0, PT, RZ, UR5, PT, P0 ;  /* 0x00000005ff007c0c */ /* 0x000fda000bf05300 */
[----:B------:R-:W-:Y:S05]  /*9960*/  @!P0 EXIT ;  /* 0x000000000000894d */ /* 0x000fea0003800000 */
[----:B------:R-:W-:Y:S05]  /*9970*/  BRA `(.L_x_139) ;  /* 0x0000000000087947 */ /* 0x000fea0003800000 */
.L_x_138:
[----:B------:R-:W-:-:S13]  /*9980*/  FSETP.NEU.AND P0, PT, R41, RZ, PT ;  /* 0x000000ff2900720b */ /* 0x000fda0003f0d000 */
[----:B------:R-:W-:Y:S05]  /*9990*/  @!P0 EXIT ;  /* 0x000000000000894d */ /* 0x000fea0003800000 */
.L_x_139:
[----:B------:R-:W-:Y:S05]  /*99a0*/  BSYNC.RECONVERGENT B0 ;  /* 0x0000000000007941 */ /* 0x000fea0003800200 */
.L_x_136:
[----:B------:R-:W-:Y:S01]  /*99b0*/  ULEA UR6, UR46, UR44, 0x3 ;  /* 0x0000002c2e067291 */ /* 0x000fe2000f8e18ff */
[----:B------:R-:W-:-:S04]  /*99c0*/  DEPBAR.LE SB0, 0x0 ;  /* 0x000080000000791a */ /* 0x000fc80000000000 */
[----:B------:R-:W-:-:S04]  /*99d0*/  UIADD3 UR6, UPT, UPT, UR6, 0x40, URZ ;  /* 0x0000004006067890 */ /* 0x000fc8000fffe0ff */
[----:B------:R-:W-:-:S09]  /*99e0*/  UPRMT UR6, UR52, 0x654, UR6 ;  /* 0x0000065434067896 */ /* 0x000fd20008000006 */
[----:B------:R-:W-:Y:S01]  /*99f0*/  SYNCS.ARRIVE.TRANS64.RED.A1T0 RZ, [UR6], RZ ;  /* 0x000000ffffff79a7 */ /* 0x000fe20008100406 */
[----:B------:R-:W-:Y:S05]  /*9a00*/  EXIT ;  /* 0x000000000000794d */ /* 0x000fea0003800000 */
.L_x_24:
[----:B--2---:R2:W3:Y:S02]  /*9a10*/  SYNCS.PHASECHK.TRANS64.TRYWAIT P0, [R3+URZ+0xe0], R2 ;  /* 0x0000e002030075a7 */ /* 0x0044e400080011ff */
[----:B---3--:R-:W-:Y:S05]  /*9a20*/  @!P0 NANOSLEEP.SYNCS 0x989680 ;  /* 0x009896800000895d */ /* 0x008fea0003900000 */
[----:B------:R-:W3:Y:S02]  /*9a30*/  @!P0 SYNCS.PHASECHK.TRANS64 P0, [R3+URZ+0xe0], R2 ;  /* 0x0000e002030085a7 */ /* 0x000ee400080010ff */
[----:B---3--:R-:W-:Y:S05]  /*9a40*/  @!P0 BRA `(.L_x_24) ;  /* 0xfffffffc00f08947 */ /* 0x008fea000383ffff */
[----:B------:R-:W-:Y:S05]  /*9a50*/  BRA `(.L_x_140) ;  /* 0xffffff8000047947 */ /* 0x000fea000383ffff */
.L_x_27:
[----:B-1----:R-:W-:-:S07]  /*9a60*/  MOV R0, UR33 ;  /* 0x0000002100007c02 */ /* 0x002fce0008000f00 */
.L_x_141:
[----:B-1----:R1:W2:Y:S02]  /*9a70*/  SYNCS.PHASECHK.TRANS64.TRYWAIT P0, [R0+URZ+0x10], R3 ;  /* 0x00001003000075a7 */ /* 0x0022a400080011ff */
[----:B--2---:R-:W-:Y:S05]  /*9a80*/  @!P0 NANOSLEEP.SYNCS 0x989680 ;  /* 0x009896800000895d */ /* 0x004fea0003900000 */
[----:B------:R-:W2:Y:S02]  /*9a90*/  @!P0 SYNCS.PHASECHK.TRANS64 P0, [R0+URZ+0x10], R3 ;  /* 0x00001003000085a7 */ /* 0x000ea400080010ff */
[----:B--2---:R-:W-:Y:S05]  /*9aa0*/  @!P0 BRA `(.L_x_141) ;  /* 0xfffffffc00f08947 */ /* 0x004fea000383ffff */
[----:B------:R-:W-:Y:S05]  /*9ab0*/  BRA `(.L_x_26) ;  /* 0xffffff8000507947 */ /* 0x000fea000383ffff */
.L_x_36:
[----:B-1----:R-:W-:-:S07]  /*9ac0*/  MOV R0, UR33 ;  /* 0x0000002100007c02 */ /* 0x002fce0008000f00 */
.L_x_142:
[----:B-1----:R1:W2:Y:S02]  /*9ad0*/  SYNCS.PHASECHK.TRANS64.TRYWAIT P0, [R0+URZ+0x10], R3 ;  /* 0x00001003000075a7 */ /* 0x0022a400080011ff */
[----:B--2---:R-:W-:Y:S05]  /*9ae0*/  @!P0 NANOSLEEP.SYNCS 0x989680 ;  /* 0x009896800000895d */ /* 0x004fea0003900000 */
[----:B------:R-:W2:Y:S02]  /*9af0*/  @!P0 SYNCS.PHASECHK.TRANS64 P0, [R0+URZ+0x10], R3 ;  /* 0x00001003000085a7 */ /* 0x000ea400080010ff */
[----:B--2---:R-:W-:Y:S05]  /*9b00*/  @!P0 BRA `(.L_x_142) ;  /* 0xfffffffc00f08947 */ /* 0x004fea000383ffff */
[----:B------:R-:W-:Y:S05]  /*9b10*/  BRA `(.L_x_35) ;  /* 0xffffff84005c7947 */ /* 0x000fea000383ffff */
.L_x_43:
[----:B-1----:R1:W4:Y:S02]  /*9b20*/  SYNCS.PHASECHK.TRANS64.TRYWAIT P0, [R3+URZ+0x70], R0 ;  /* 0x00007000030075a7 */ /* 0x00232400080011ff */
[----:B----4-:R-:W-:Y:S05]  /*9b30*/  @!P0 NANOSLEEP.SYNCS 0x989680 ;  /* 0x009896800000895d */ /* 0x010fea0003900000 */
[----:B------:R-:W4:Y:S02]  /*9b40*/  @!P0 SYNCS.PHASECHK.TRANS64 P0, [R3+URZ+0x70], R0 ;  /* 0x00007000030085a7 */ /* 0x000f2400080010ff */
[----:B----4-:R-:W-:Y:S05]  /*9b50*/  @!P0 BRA `(.L_x_43) ;  /* 0xfffffffc00f08947 */ /* 0x010fea000383ffff */
[----:B------:R-:W-:Y:S05]  /*9b60*/  BRA `(.L_x_143) ;  /* 0xffffff8800487947 */ /* 0x000fea000383ffff */
.L_x_47:
[----:B-1----:R-:W-:-:S07]  /*9b70*/  MOV R0, UR4 ;  /* 0x0000000400007c02 */ /* 0x002fce0008000f00 */
.L_x_144:
[----:B-1----:R1:W2:Y:S02]  /*9b80*/  SYNCS.PHASECHK.TRANS64.TRYWAIT P0, [R0+URZ], R3 ;  /* 0x00000003000075a7 */ /* 0x0022a400080011ff */
[----:B--2---:R-:W-:Y:S05]  /*9b90*/  @!P0 NANOSLEEP.SYNCS 0x989680 ;  /* 0x009896800000895d */ /* 0x004fea0003900000 */
[----:B------:R-:W2:Y:S02]  /*9ba0*/  @!P0 SYNCS.PHASECHK.TRANS64 P0, [R0+URZ], R3 ;  /* 0x00000003000085a7 */ /* 0x000ea400080010ff */
[----:B--2---:R-:W-:Y:S05]  /*9bb0*/  @!P0 BRA `(.L_x_144) ;  /* 0xfffffffc00f08947 */ /* 0x004fea000383ffff */
[----:B------:R-:W-:Y:S05]  /*9bc0*/  BRA `(.L_x_145) ;  /* 0xffffff8c00f07947 */ /* 0x000fea000383ffff */
.L_x_50:
[----:B--2---:R2:W3:Y:S02]  /*9bd0*/  SYNCS.PHASECHK.TRANS64.TRYWAIT P0, [R2+URZ+0xd0], R5 ;  /* 0x0000d005020075a7 */ /* 0x0044e400080011ff */
[----:B---3--:R-:W-:Y:S05]  /*9be0*/  @!P0 NANOSLEEP.SYNCS 0x989680 ;  /* 0x009896800000895d */ /* 0x008fea0003900000 */
[----:B------:R-:W3:Y:S02]  /*9bf0*/  @!P0 SYNCS.PHASECHK.TRANS64 P0, [R2+URZ+0xd0], R5 ;  /* 0x0000d005020085a7 */ /* 0x000ee400080010ff */
[----:B---3--:R-:W-:Y:S05]  /*9c00*/  @!P0 BRA `(.L_x_50) ;  /* 0xfffffffc00f08947 */ /* 0x008fea000383ffff */
[----:B------:R-:W-:Y:S05]  /*9c10*/  BRA `(.L_x_146) ;  /* 0xffffff90004c7947 */ /* 0x000fea000383ffff */
.L_x_51:
[----:B------:R-:W-:-:S07]  /*9c20*/  MOV R2, UR4 ;  /* 0x0000000400027c02 */ /* 0x000fce0008000f00 */
.L_x_147:
[----:B--2---:R2:W3:Y:S02]  /*9c30*/  SYNCS.PHASECHK.TRANS64.TRYWAIT P0, [R2+URZ+0x80], R5 ;  /* 0x00008005020075a7 */ /* 0x0044e400080011ff */
[----:B---3--:R-:W-:Y:S05]  /*9c40*/  @!P0 NANOSLEEP.SYNCS 0x989680 ;  /* 0x009896800000895d */ /* 0x008fea0003900000 */
[----:B------:R-:W3:Y:S02]  /*9c50*/  @!P0 SYNCS.PHASECHK.TRANS64 P0, [R2+URZ+0x80], R5 ;  /* 0x00008005020085a7 */ /* 0x000ee400080010ff */
[----:B---3--:R-:W-:Y:S05]  /*9c60*/  @!P0 BRA `(.L_x_147) ;  /* 0xfffffffc00f08947 */ /* 0x008fea000383ffff */
[----:B------:R-:W-:Y:S05]  /*9c70*/  BRA `(.L_x_148) ;  /* 0xffffff90005c7947 */ /* 0x000fea000383ffff */
.L_x_52:
[----:B--2---:R2:W3:Y:S02]  /*9c80*/  SYNCS.PHASECHK.TRANS64.TRYWAIT P1, [R2+URZ+0x70], R5 ;  /* 0x00007005020075a7 */ /* 0x0044e400080211ff */
[----:B---3--:R-:W-:Y:S05]  /*9c90*/  @!P1 NANOSLEEP.SYNCS 0x989680 ;  /* 0x009896800000995d */ /* 0x008fea0003900000 */
[----:B------:R-:W3:Y:S02]  /*9ca0*/  @!P1 SYNCS.PHASECHK.TRANS64 P1, [R2+URZ+0x70], R5 ;  /* 0x00007005020095a7 */ /* 0x000ee400080210ff */
[----:B---3--:R-:W-:Y:S05]  /*9cb0*/  @!P1 BRA `(.L_x_52) ;  /* 0xfffffffc00f09947 */ /* 0x008fea000383ffff */
[----:B------:R-:W-:Y:S05]  /*9cc0*/  BRA `(.L_x_149) ;  /* 0xffffff90008c7947 */ /* 0x000fea000383ffff */
.L_x_55:
[----:B------:R-:W-:-:S07]  /*9cd0*/  MOV R0, UR4 ;  /* 0x0000000400007c02 */ /* 0x000fce0008000f00 */
.L_x_150:
[----:B--2---:R2:W3:Y:S02]  /*9ce0*/  SYNCS.PHASECHK.TRANS64.TRYWAIT P0, [R0+URZ+0x80], R3 ;  /* 0x00008003000075a7 */ /* 0x0044e400080011ff */
[----:B---3--:R-:W-:Y:S05]  /*9cf0*/  @!P0 NANOSLEEP.SYNCS 0x989680 ;  /* 0x009896800000895d */ /* 0x008fea0003900000 */
[----:B------:R-:W3:Y:S02]  /*9d00*/  @!P0 SYNCS.PHASECHK.TRANS64 P0, [R0+URZ+0x80], R3 ;  /* 0x00008003000085a7 */ /* 0x000ee400080010ff */
[----:B---3--:R-:W-:Y:S05]  /*9d10*/  @!P0 BRA `(.L_x_150) ;  /* 0xfffffffc00f08947 */ /* 0x008fea000383ffff */
[----:B------:R-:W-:Y:S05]  /*9d20*/  BRA `(.L_x_54) ;  /* 0xffffff9000e07947 */ /* 0x000fea000383ffff */
.L_x_62:
[----:B-1----:R1:W2:Y:S02]  /*9d30*/  SYNCS.PHASECHK.TRANS64.TRYWAIT P1, [R0+URZ+0x70], R5 ;  /* 0x00007005000075a7 */ /* 0x0022a400080211ff */
[----:B--2---:R-:W-:Y:S05]  /*9d40*/  @!P1 NANOSLEEP.SYNCS 0x989680 ;  /* 0x009896800000995d */ /* 0x004fea0003900000 */
[----:B------:R-:W2:Y:S02]  /*9d50*/  @!P1 SYNCS.PHASECHK.TRANS64 P1, [R0+URZ+0x70], R5 ;  /* 0x00007005000095a7 */ /* 0x000ea400080210ff */
[----:B--2---:R-:W-:Y:S05]  /*9d60*/  @!P1 BRA `(.L_x_62) ;  /* 0xfffffffc00f09947 */ /* 0x004fea000383ffff */
[----:B------:R-:W-:Y:S05]  /*9d70*/  BRA `(.L_x_151) ;  /* 0xffffff9800747947 */ /* 0x000fea000383ffff */
.L_x_63:
[----:B------:R-:W-:-:S07]  /*9d80*/  MOV R3, UR46 ;  /* 0x0000002e00037c02 */ /* 0x000fce0008000f00 */
.L_x_152:
[----:B-1----:R1:W2:Y:S02]  /*9d90*/  SYNCS.PHASECHK.TRANS64.TRYWAIT P0, [R3+URZ+0xb0], R0 ;  /* 0x0000b000030075a7 */ /* 0x0022a400080011ff */
[----:B--2---:R-:W-:Y:S05]  /*9da0*/  @!P0 NANOSLEEP.SYNCS 0x989680 ;  /* 0x009896800000895d */ /* 0x004fea0003900000 */
[----:B------:R-:W2:Y:S02]  /*9db0*/  @!P0 SYNCS.PHASECHK.TRANS64 P0, [R3+URZ+0xb0], R0 ;  /* 0x0000b000030085a7 */ /* 0x000ea400080010ff */
[----:B--2---:R-:W-:Y:S05]  /*9dc0*/  @!P0 BRA `(.L_x_152) ;  /* 0xfffffffc00f08947 */ /* 0x004fea000383ffff */
[----:B------:R-:W-:Y:S05]  /*9dd0*/  BRA `(.L_x_153) ;  /* 0xffffff9800c47947 */ /* 0x000fea000383ffff */
.L_x_66:
[----:B------:R-:W-:Y:S07]  /*9de0*/  MOV R0, UR7 ;  /* 0x0000000700007c02 */ /* 0x000fee0008000f00 */
.L_x_154:
[----:B-1----:R1:W2:Y:S02]  /*9df0*/  SYNCS.PHASECHK.TRANS64.TRYWAIT P0, [R0+URZ], R3 ;  /* 0x00000003000075a7 */ /* 0x0022a400080011ff */
[----:B--2---:R-:W-:Y:S05]  /*9e00*/  @!P0 NANOSLEEP.SYNCS 0x989680 ;  /* 0x009896800000895d */ /* 0x004fea0003900000 */
[----:B------:R-:W2:Y:S02]  /*9e10*/  @!P0 SYNCS.PHASECHK.TRANS64 P0, [R0+URZ], R3 ;  /* 0x00000003000085a7 */ /* 0x000ea400080010ff */
[----:B--2---:R-:W-:Y:S05]  /*9e20*/  @!P0 BRA `(.L_x_154) ;  /* 0xfffffffc00f08947 */ /* 0x004fea000383ffff */
[----:B------:R-:W-:Y:S05]  /*9e30*/  BRA `(.L_x_65) ;  /* 0xffffff9800e07947 */ /* 0x000fea000383ffff */
.L_x_69:
[----:B------:R-:W-:-:S07]  /*9e40*/  MOV R0, UR4 ;  /* 0x0000000400007c02 */ /* 0x000fce0008000f00 */
.L_x_155:
[----:B--2---:R2:W4:Y:S02]  /*9e50*/  SYNCS.PHASECHK.TRANS64.TRYWAIT P0, [R0+URZ], R3 ;  /* 0x00000003000075a7 */ /* 0x00452400080011ff */
[----:B----4-:R-:W-:Y:S05]  /*9e60*/  @!P0 NANOSLEEP.SYNCS 0x989680 ;  /* 0x009896800000895d */ /* 0x010fea0003900000 */
[----:B------:R-:W4:Y:S02]  /*9e70*/  @!P0 SYNCS.PHASECHK.TRANS64 P0, [R0+URZ], R3 ;  /* 0x00000003000085a7 */ /* 0x000f2400080010ff */
[----:B----4-:R-:W-:Y:S05]  /*9e80*/  @!P0 BRA `(.L_x_155) ;  /* 0xfffffffc00f08947 */ /* 0x010fea000383ffff */
[----:B------:R-:W-:Y:S05]  /*9e90*/  BRA `(.L_x_156) ;  /* 0xffffffa0000c7947 */ /* 0x000fea000383ffff */
.L_x_70:
[----:B------:R-:W-:-:S07]  /*9ea0*/  MOV R0, UR5 ;  /* 0x0000000500007c02 */ /* 0x000fce0008000f00 */
.L_x_157:
[----:B-1----:R1:W2:Y:S02]  /*9eb0*/  SYNCS.PHASECHK.TRANS64.TRYWAIT P0, [R0+URZ], R3 ;  /* 0x00000003000075a7 */ /* 0x0022a400080011ff */
[----:B--2---:R-:W-:Y:S05]  /*9ec0*/  @!P0 NANOSLEEP.SYNCS 0x989680 ;  /* 0x009896800000895d */ /* 0x004fea0003900000 */
[----:B------:R-:W2:Y:S02]  /*9ed0*/  @!P0 SYNCS.PHASECHK.TRANS64 P0, [R0+URZ], R3 ;  /* 0x00000003000085a7 */ /* 0x000ea400080010ff */
[----:B--2---:R-:W-:Y:S05]  /*9ee0*/  @!P0 BRA `(.L_x_157) ;  /* 0xfffffffc00f08947 */ /* 0x004fea000383ffff */
[----:B------:R-:W-:Y:S05]  /*9ef0*/  BRA `(.L_x_158) ;  /* 0xffffffa000187947 */ /* 0x000fea000383ffff */
.L_x_71:
[----:B------:R-:W-:-:S07]  /*9f00*/  MOV R0, UR5 ;  /* 0x0000000500007c02 */ /* 0x000fce0008000f00 */
.L_x_159:
[----:B-1----:R1:W2:Y:S02]  /*9f10*/  SYNCS.PHASECHK.TRANS64.TRYWAIT P0, [R0+URZ], R3 ;  /* 0x00000003000075a7 */ /* 0x0022a400080011ff */
[----:B--2---:R-:W-:Y:S05]  /*9f20*/  @!P0 NANOSLEEP.SYNCS 0x989680 ;  /* 0x009896800000895d */ /* 0x004fea0003900000 */
[----:B------:R-:W2:Y:S02]  /*9f30*/  @!P0 SYNCS.PHASECHK.TRANS64 P0, [R0+URZ], R3 ;  /* 0x00000003000085a7 */ /* 0x000ea400080010ff */
[----:B--2---:R-:W-:Y:S05]  /*9f40*/  @!P0 BRA `(.L_x_159) ;  /* 0xfffffffc00f08947 */ /* 0x004fea000383ffff */
[----:B------:R-:W-:Y:S05]  /*9f50*/  BRA `(.L_x_160) ;  /* 0xffffffa000247947 */ /* 0x000fea000383ffff */
.L_x_72:
[----:B------:R-:W-:-:S07]  /*9f60*/  MOV R0, UR4 ;  /* 0x0000000400007c02 */ /* 0x000fce0008000f00 */
.L_x_161:
[----:B-1----:R1:W2:Y:S02]  /*9f70*/  SYNCS.PHASECHK.TRANS64.TRYWAIT P0, [R0+URZ], R3 ;  /* 0x00000003000075a7 */ /* 0x0022a400080011ff */
[----:B--2---:R-:W-:Y:S05]  /*9f80*/  @!P0 NANOSLEEP.SYNCS 0x989680 ;  /* 0x009896800000895d */ /* 0x004fea0003900000 */
[----:B------:R-:W2:Y:S02]  /*9f90*/  @!P0 SYNCS.PHASECHK.TRANS64 P0, [R0+URZ], R3 ;  /* 0x00000003000085a7 */ /* 0x000ea400080010ff */
[----:B--2---:R-:W-:Y:S05]  /*9fa0*/  @!P0 BRA `(.L_x_161) ;  /* 0xfffffffc00f08947 */ /* 0x004fea000383ffff */
[----:B------:R-:W-:Y:S05]  /*9fb0*/  BRA `(.L_x_162) ;  /* 0xffffffa000307947 */ /* 0x000fea000383ffff */
.L_x_77:
[----:B---3--:R3:W4:Y:S02]  /*9fc0*/  SYNCS.PHASECHK.TRANS64.TRYWAIT P0, [R12+URZ+0x70], R9 ;  /* 0x000070090c0075a7 */ /* 0x00872400080011ff */
[----:B----4-:R-:W-:Y:S05]  /*9fd0*/  @!P0 NANOSLEEP.SYNCS 0x989680 ;  /* 0x009896800000895d */ /* 0x010fea0003900000 */
[----:B------:R-:W4:Y:S02]  /*9fe0*/  @!P0 SYNCS.PHASECHK.TRANS64 P0, [R12+URZ+0x70], R9 ;  /* 0x000070090c0085a7 */ /* 0x000f2400080010ff */
[----:B----4-:R-:W-:Y:S05]  /*9ff0*/  @!P0 BRA `(.L_x_77) ;  /* 0xfffffffc00f08947 */ /* 0x010fea000383ffff */
[----:B------:R-:W-:Y:S05]  /*a000*/  BRA `(.L_x_163) ;  /* 0xffffffa400507947 */ /* 0x000fea000383ffff */
.L_x_80:
[----:B------:R-:W-:Y:S07]  /*a010*/  MOV R0, UR21 ;  /* 0x0000001500007c02 */ /* 0x000fee0008000f00 */
.L_x_164:
[----:B-1----:R1:W3:Y:S02]  /*a020*/  SYNCS.PHASECHK.TRANS64.TRYWAIT P2, [R0+URZ+0x68], R11 ;  /* 0x0000680b000075a7 */ /* 0x0022e400080411ff */
[----:B---3--:R-:W-:Y:S05]  /*a030*/  @!P2 NANOSLEEP.SYNCS 0x989680 ;  /* 0x009896800000a95d */ /* 0x008fea0003900000 */
[----:B------:R-:W3:Y:S02]  /*a040*/  @!P2 SYNCS.PHASECHK.TRANS64 P2, [R0+URZ+0x68], R11 ;  /* 0x0000680b0000a5a7 */ /* 0x000ee400080410ff */
[----:B---3--:R-:W-:Y:S05]  /*a050*/  @!P2 BRA `(.L_x_164) ;  /* 0xfffffffc00f0a947 */ /* 0x008fea000383ffff */
[----:B------:R-:W-:Y:S05]  /*a060*/  BRA `(.L_x_79) ;  /* 0xffffffa800b87947 */ /* 0x000fea000383ffff */
.L_x_83:
[----:B---3--:R-:W-:Y:S07]  /*a070*/  MOV R0, UR21 ;  /* 0x0000001500007c02 */ /* 0x008fee0008000f00 */
.L_x_165:
[----:B-1----:R1:W3:Y:S02]  /*a080*/  SYNCS.PHASECHK.TRANS64.TRYWAIT P0, [R0+URZ+0x40], R9 ;  /* 0x00004009000075a7 */ /* 0x0022e400080011ff */
[----:B---3--:R-:W-:Y:S05]  /*a090*/  @!P0 NANOSLEEP.SYNCS 0x989680 ;  /* 0x009896800000895d */ /* 0x008fea0003900000 */
[----:B------:R-:W3:Y:S02]  /*a0a0*/  @!P0 SYNCS.PHASECHK.TRANS64 P0, [R0+URZ+0x40], R9 ;  /* 0x00004009000085a7 */ /* 0x000ee400080010ff */
[----:B---3--:R-:W-:Y:S05]  /*a0b0*/  @!P0 BRA `(.L_x_165) ;  /* 0xfffffffc00f08947 */ /* 0x008fea000383ffff */
[----:B------:R-:W-:Y:S05]  /*a0c0*/  BRA `(.L_x_166) ;  /* 0xffffffac00147947 */ /* 0x000fea000383ffff */
.L_x_84:
[----:B------:R-:W-:Y:S07]  /*a0d0*/  MOV R0, UR21 ;  /* 0x0000001500007c02 */ /* 0x000fee0008000f00 */
.L_x_167:
[----:B-1----:R1:W3:Y:S02]  /*a0e0*/  SYNCS.PHASECHK.TRANS64.TRYWAIT P0, [R0+URZ+0x48], R9 ;  /* 0x00004809000075a7 */ /* 0x0022e400080011ff */
[----:B---3--:R-:W-:Y:S05]  /*a0f0*/  @!P0 NANOSLEEP.SYNCS 0x989680 ;  /* 0x009896800000895d */ /* 0x008fea0003900000 */
[----:B------:R-:W3:Y:S02]  /*a100*/  @!P0 SYNCS.PHASECHK.TRANS64 P0, [R0+URZ+0x48], R9 ;  /* 0x00004809000085a7 */ /* 0x000ee400080010ff */
[----:B---3--:R-:W-:Y:S05]  /*a110*/  @!P0 BRA `(.L_x_167) ;  /* 0xfffffffc00f08947 */ /* 0x008fea000383ffff */
[----:B------:R-:W-:Y:S05]  /*a120*/  BRA `(.L_x_168) ;  /* 0xffffffac00507947 */ /* 0x000fea000383ffff */
.L_x_85:
[----:B------:R-:W-:Y:S07]  /*a130*/  MOV R0, UR21 ;  /* 0x0000001500007c02 */ /* 0x000fee0008000f00 */
.L_x_169:
[----:B-1----:R1:W3:Y:S02]  /*a140*/  SYNCS.PHASECHK.TRANS64.TRYWAIT P0, [R0+URZ+0x50], R9 ;  /* 0x00005009000075a7 */ /* 0x0022e400080011ff */
[----:B---3--:R-:W-:Y:S05]  /*a150*/  @!P0 NANOSLEEP.SYNCS 0x989680 ;  /* 0x009896800000895d */ /* 0x008fea0003900000 */
[----:B------:R-:W3:Y:S02]  /*a160*/  @!P0 SYNCS.PHASECHK.TRANS64 P0, [R0+URZ+0x50], R9 ;  /* 0x00005009000085a7 */ /* 0x000ee400080010ff */
[----:B---3--:R-:W-:Y:S05]  /*a170*/  @!P0 BRA `(.L_x_169) ;  /* 0xfffffffc00f08947 */ /* 0x008fea000383ffff */
[----:B------:R-:W-:Y:S05]  /*a180*/  BRA `(.L_x_170) ;  /* 0xffffffac00987947 */ /* 0x000fea000383ffff */
.L_x_86:
[----:B------:R-:W-:Y:S07]  /*a190*/  MOV R0, UR21 ;  /* 0x0000001500007c02 */ /* 0x000fee0008000f00 */
.L_x_171:
[----:B-1----:R1:W3:Y:S02]  /*a1a0*/  SYNCS.PHASECHK.TRANS64.TRYWAIT P0, [R0+URZ+0x58], R9 ;  /* 0x00005809000075a7 */ /* 0x0022e400080011ff */
[----:B---3--:R-:W-:Y:S05]  /*a1b0*/  @!P0 NANOSLEEP.SYNCS 0x989680 ;  /* 0x009896800000895d */ /* 0x008fea0003900000 */
[----:B------:R-:W3:Y:S02]  /*a1c0*/  @!P0 SYNCS.PHASECHK.TRANS64 P0, [R0+URZ+0x58], R9 ;  /* 0x00005809000085a7 */ /* 0x000ee400080010ff */
[----:B---3--:R-:W-:Y:S05]  /*a1d0*/  @!P0 BRA `(.L_x_171) ;  /* 0xfffffffc00f08947 */ /* 0x008fea000383ffff */
[----:B------:R-:W-:Y:S05]  /*a1e0*/  BRA `(.L_x_172) ;  /* 0xffffffac00dc7947 */ /* 0x000fea000383ffff */
.L_x_88:
[----:B------:R-:W-:-:S07]  /*a1f0*/  MOV R0, UR21 ;  /* 0x0000001500007c02 */ /* 0x000fce0008000f00 */
.L_x_173:
[----:B-1----:R1:W4:Y:S02]  /*a200*/  SYNCS.PHASECHK.TRANS64.TRYWAIT P0, [R0+URZ+0x40], R3 ;  /* 0x00004003000075a7 */ /* 0x00232400080011ff */
[----:B----4-:R-:W-:Y:S05]  /*a210*/  @!P0 NANOSLEEP.SYNCS 0x989680 ;  /* 0x009896800000895d */ /* 0x010fea0003900000 */
[----:B------:R-:W4:Y:S02]  /*a220*/  @!P0 SYNCS.PHASECHK.TRANS64 P0, [R0+URZ+0x40], R3 ;  /* 0x00004003000085a7 */ /* 0x000f2400080010ff */
[----:B----4-:R-:W-:Y:S05]  /*a230*/  @!P0 BRA `(.L_x_173) ;  /* 0xfffffffc00f08947 */ /* 0x010fea000383ffff */
[----:B------:R-:W-:Y:S05]  /*a240*/  BRA `(.L_x_174) ;  /* 0xffffffb000507947 */ /* 0x000fea000383ffff */
.L_x_89:
[----:B-1----:R-:W-:-:S07]  /*a250*/  MOV R0, UR21 ;  /* 0x0000001500007c02 */ /* 0x002fce0008000f00 */
.L_x_175:
[----:B-1----:R1:W4:Y:S02]  /*a260*/  SYNCS.PHASECHK.TRANS64.TRYWAIT P0, [R0+URZ+0x48], R3 ;  /* 0x00004803000075a7 */ /* 0x00232400080011ff */
[----:B----4-:R-:W-:Y:S05]  /*a270*/  @!P0 NANOSLEEP.SYNCS 0x989680 ;  /* 0x009896800000895d */ /* 0x010fea0003900000 */
[----:B------:R-:W4:Y:S02]  /*a280*/  @!P0 SYNCS.PHASECHK.TRANS64 P0, [R0+URZ+0x48], R3 ;  /* 0x00004803000085a7 */ /* 0x000f2400080010ff */
[----:B----4-:R-:W-:Y:S05]  /*a290*/  @!P0 BRA `(.L_x_175) ;  /* 0xfffffffc00f08947 */ /* 0x010fea000383ffff */
[----:B------:R-:W-:Y:S05]  /*a2a0*/  BRA `(.L_x_176) ;  /* 0xffffffb000407947 */ /* 0x000fea000383ffff */
.L_x_90:
[----:B-1----:R-:W-:-:S07]  /*a2b0*/  MOV R0, UR21 ;  /* 0x0000001500007c02 */ /* 0x002fce0008000f00 */
.L_x_177:
[----:B-1----:R1:W4:Y:S02]  /*a2c0*/  SYNCS.PHASECHK.TRANS64.TRYWAIT P0, [R0+URZ+0x50], R3 ;  /* 0x00005003000075a7 */ /* 0x00232400080011ff */
[----:B----4-:R-:W-:Y:S05]  /*a2d0*/  @!P0 NANOSLEEP.SYNCS 0x989680 ;  /* 0x009896800000895d */ /* 0x010fea0003900000 */
[----:B------:R-:W4:Y:S02]  /*a2e0*/  @!P0 SYNCS.PHASECHK.TRANS64 P0, [R0+URZ+0x50], R3 ;  /* 0x00005003000085a7 */ /* 0x000f2400080010ff */
[----:B----4-:R-:W-:Y:S05]  /*a2f0*/  @!P0 BRA `(.L_x_177) ;  /* 0xfffffffc00f08947 */ /* 0x010fea000383ffff */
[----:B------:R-:W-:Y:S05]  /*a300*/  BRA `(.L_x_178) ;  /* 0xffffffb000307947 */ /* 0x000fea000383ffff */
.L_x_92:
[----:B--2---:R2:W4:Y:S02]  /*a310*/  SYNCS.PHASECHK.TRANS64.TRYWAIT P0, [R3+URZ+0x70], R0 ;  /* 0x00007000030075a7 */ /* 0x00452400080011ff */
[----:B----4-:R-:W-:Y:S05]  /*a320*/  @!P0 NANOSLEEP.SYNCS 0x989680 ;  /* 0x009896800000895d */ /* 0x010fea0003900000 */
[----:B------:R-:W4:Y:S02]  /*a330*/  @!P0 SYNCS.PHASECHK.TRANS64 P0, [R3+URZ+0x70], R0 ;  /* 0x00007000030085a7 */ /* 0x000f2400080010ff */
[----:B----4-:R-:W-:Y:S05]  /*a340*/  @!P0 BRA `(.L_x_92) ;  /* 0xfffffffc00f08947 */ /* 0x010fea000383ffff */
[----:B------:R-:W-:Y:S05]  /*a350*/  BRA `(.L_x_179) ;  /* 0xffffffb000fc7947 */ /* 0x000fea000383ffff */
.L_x_103:
[----:B-1----:R-:W-:Y:S04]  /*a360*/  MOV R0, UR44 ;  /* 0x0000002c00007c02 */ /* 0x002fe80008000f00 */
[----:B------:R1:W2:Y:S03]  /*a370*/  SYNCS.PHASECHK.TRANS64.TRYWAIT P0, [R0+URZ+0x20], R5 ;  /* 0x00002005000075a7 */ /* 0x0002a600080011ff */
[----:B--2---:R-:W-:Y:S05]  /*a380*/  @!P0 NANOSLEEP.SYNCS 0x989680 ;  /* 0x009896800000895d */ /* 0x004fea0003900000 */
[----:B------:R-:W2:Y:S02]  /*a390*/  @!P0 SYNCS.PHASECHK.TRANS64 P0, [R0+URZ+0x20], R5 ;  /* 0x00002005000085a7 */ /* 0x000ea400080010ff */
[----:B--2---:R-:W-:Y:S05]  /*a3a0*/  @!P0 BRA `(.L_x_103) ;  /* 0xfffffffc00ec8947 */ /* 0x004fea000383ffff */
[----:B------:R-:W-:Y:S05]  /*a3b0*/  BRA `(.L_x_102) ;  /* 0xffffffc000807947 */ /* 0x000fea000383ffff */
.L_x_105:
[----:B-1----:R1:W3:Y:S02]  /*a3c0*/  SYNCS.PHASECHK.TRANS64.TRYWAIT P1, [R100+URZ+0x90], R3 ;  /* 0x00009003640075a7 */ /* 0x0022e400080211ff */
[----:B---3--:R-:W-:Y:S05]  /*a3d0*/  @!P1 NANOSLEEP.SYNCS 0x989680 ;  /* 0x009896800000995d */ /* 0x008fea0003900000 */
[----:B------:R-:W3:Y:S02]  /*a3e0*/  @!P1 SYNCS.PHASECHK.TRANS64 P1, [R100+URZ+0x90], R3 ;  /* 0x00009003640095a7 */ /* 0x000ee400080210ff */
[----:B---3--:R-:W-:Y:S05]  /*a3f0*/  @!P1 BRA `(.L_x_105) ;  /* 0xfffffffc00f09947 */ /* 0x008fea000383ffff */
[----:B------:R-:W-:Y:S05]  /*a400*/  BRA `(.L_x_104) ;  /* 0xffffffc000ac7947 */ /* 0x000fea000383ffff */
.L_x_114:
[----:B--2---:R2:W3:Y:S02]  /*a410*/  SYNCS.PHASECHK.TRANS64.TRYWAIT P0, [R3+URZ+0x20], R0 ;  /* 0x00002000030075a7 */ /* 0x0044e400080011ff */
[----:B---3--:R-:W-:Y:S05]  /*a420*/  @!P0 NANOSLEEP.SYNCS 0x989680 ;  /* 0x009896800000895d */ /* 0x008fea0003900000 */
[----:B------:R-:W3:Y:S02]  /*a430*/  @!P0 SYNCS.PHASECHK.TRANS64 P0, [R3+URZ+0x20], R0 ;  /* 0x00002000030085a7 */ /* 0x000ee400080010ff */
[----:B---3--:R-:W-:Y:S05]  /*a440*/  @!P0 BRA `(.L_x_114) ;  /* 0xfffffffc00f08947 */ /* 0x008fea000383ffff */
[----:B------:R-:W-:Y:S05]  /*a450*/  BRA `(.L_x_113) ;  /* 0xffffffcc00907947 */ /* 0x000fea000383ffff */
.L_x_122:
[----:B--2---:R2:W3:Y:S02]  /*a460*/  SYNCS.PHASECHK.TRANS64.TRYWAIT P0, [R103+URZ+0x20], R4 ;  /* 0x00002004670075a7 */ /* 0x0044e400080011ff */
[----:B---3--:R-:W-:Y:S05]  /*a470*/  @!P0 NANOSLEEP.SYNCS 0x989680 ;  /* 0x009896800000895d */ /* 0x008fea0003900000 */
[----:B------:R-:W3:Y:S02]  /*a480*/  @!P0 SYNCS.PHASECHK.TRANS64 P0, [R103+URZ+0x20], R4 ;  /* 0x00002004670085a7 */ /* 0x000ee400080010ff */
[----:B---3--:R-:W-:Y:S05]  /*a490*/  @!P0 BRA `(.L_x_122) ;  /* 0xfffffffc00f08947 */ /* 0x008fea000383ffff */
[----:B------:R-:W-:Y:S05]  /*a4a0*/  BRA `(.L_x_121) ;  /* 0xffffffd800987947 */ /* 0x000fea000383ffff */
.L_x_130:
[----:B--2---:R2:W3:Y:S02]  /*a4b0*/  SYNCS.PHASECHK.TRANS64.TRYWAIT P0, [R112+URZ+0x20], R3 ;  /* 0x00002003700075a7 */ /* 0x0044e400080011ff */
[----:B---3--:R-:W-:Y:S05]  /*a4c0*/  @!P0 NANOSLEEP.SYNCS 0x989680 ;  /* 0x009896800000895d */ /* 0x008fea0003900000 */
[----:B------:R-:W3:Y:S02]  /*a4d0*/  @!P0 SYNCS.PHASECHK.TRANS64 P0, [R112+URZ+0x20], R3 ;  /* 0x00002003700085a7 */ /* 0x000ee400080010ff */
[----:B---3--:R-:W-:Y:S05]  /*a4e0*/  @!P0 BRA `(.L_x_130) ;  /* 0xfffffffc00f08947 */ /* 0x008fea000383ffff */
[----:B------:R-:W-:Y:S05]  /*a4f0*/  BRA `(.L_x_129) ;  /* 0xffffffe400a07947 */ /* 0x000fea000383ffff */
        .weak           $__internal_0_$__cuda_sm10x_tcgen05_guardrail_trap_col_being_dealloced_not_returned_by_alloc
        .type           $__internal_0_$__cuda_sm10x_tcgen05_guardrail_trap_col_being_dealloced_not_returned_by_alloc,@function
        .size           $__internal_0_$__cuda_sm10x_tcgen05_guardrail_trap_col_being_dealloced_not_returned_by_alloc,($__internal_1_$__cuda_sm10x_tcgen05_guardrail_trap_phase_invalid_during_alloc - $__internal_0_$__cuda_sm10x_tcgen05_guardrail_trap_col_being_dealloced_not_returned_by_alloc)
$__internal_0_$__cuda_sm10x_tcgen05_guardrail_trap_col_being_dealloced_not_returned_by_alloc:
[----:B------:R-:W-:Y:S05]  /*a500*/  BPT.TRAP 0x1 ;  /* 0x000000040000795c */ /* 0x000fea0000300000 */
[----:B------:R-:W-:-:S04]  /*a510*/  HFMA2 R3, -RZ, RZ, 0, 0 ;  /* 0x00000000ff037431 */ /* 0x000fc800000001ff */
[----:B------:R-:W-:Y:S05]  /*a520*/  RET.REL.NODEC R2 `(_ZN7cutlass13device_kernelINS_4gemm6kernel13GemmUniversalIN4cute5tupleIJiiiiEEENS1_10collective13CollectiveMmaINS1_35MainloopSm100TmaUmmaWarpSpecializedILi2ELi2ELi4ENS5_IJNS4_1CILi2EEENSA_ILi4EEENSA_ILi1EEEEEEEENS5_IJNSA_ILi64EEENSA_ILi256EEENSA_ILi128EEEEEENS_6half_tENS5_IJlSD_lEEESK_SL_NS4_8TiledMMAINS4_8MMA_AtomIJNS4_20SM100_MMA_F16BF16_SSISK_SK_fLi64ELi256ELNS4_4UMMA5MajorE0ELSQ_0ELNSP_7ScaleInE0ELSR_0EEEEEENS4_6LayoutINS5_IJSD_SD_SD_EEENS5_IJNSA_ILi0EEESW_SW_EEEEENS5_IJNS4_10UnderscoreESZ_SZ_EEEEENS4_23SM90_TMA_LOAD_MULTICASTENS4_14ComposedLayoutINS4_7SwizzleILi3ELi4ELi3EEENS4_18smem_ptr_flag_bitsILi16EEENSU_INS5_IJNSA_ILi8EEESG_EEENS5_IJSG_SD_EEEEEEEvNS4_8identityES12_S1C_vS1D_EENS_8epilogue10collective18CollectiveEpilogueINS1F_23Sm100TmaWarpSpecializedILi4ELi2ELi32ELb1ELb0EEEJSJ_NS5_IJNSU_ISG_SD_EES1K_EEESK_SL_SK_SL_NS1F_6fusion15FusionCallbacksIS1J_NS1M_17LinearCombinationISK_fSK_fLNS_15FloatRoundStyleE2EEESJ_S1L_JEEENS4_5SM1004TMEM4LOAD26SM100_TMEM_LOAD_16dp256b8xENS4_13SM90_TMA_LOADES1C_NS4_17SM75_U32x4_LDSM_NENS4_14SM90_TMA_STOREES1C_NS4_17SM90_U32x4_STSM_NENS4_39AutoVectorizingCopyWithAssumedAlignmentILi128EEEEEEvvEEEEvNT_6ParamsE) ;  /* 0xffffff5802b47950 */ /* 0x000fea0003c3ffff */
        .weak           $__internal_1_$__cuda_sm10x_tcgen05_guardrail_trap_phase_invalid_during_alloc
        .type           $__internal_1_$__cuda_sm10x_tcgen05_guardrail_trap_phase_invalid_during_alloc,@function
        .size           $__internal_1_$__cuda_sm10x_tcgen05_guardrail_trap_phase_invalid_during_alloc,($__internal_2_$__cuda_sm10x_tcgen05_guardrail_trap_unallocated_columns_being_dealloced - $__internal_1_$__cuda_sm10x_tcgen05_guardrail_trap_phase_invalid_during_alloc)
$__internal_1_$__cuda_sm10x_tcgen05_guardrail_trap_phase_invalid_during_alloc:
[----:B------:R-:W-:Y:S05]  /*a530*/  BPT.TRAP 0x1 ;  /* 0x000000040000795c */ /* 0x000fea0000300000 */
[----:B------:R-:W-:-:S04]  /*a540*/  MOV R5, 0x0 ;  /* 0x0000000000057802 */ /* 0x000fc80000000f00 */
[----:B------:R-:W-:Y:S05]  /*a550*/  RET.REL.NODEC R4 `(_ZN7cutlass13device_kernelINS_4gemm6kernel13GemmUniversalIN4cute5tupleIJiiiiEEENS1_10collective13CollectiveMmaINS1_35MainloopSm100TmaUmmaWarpSpecializedILi2ELi2ELi4ENS5_IJNS4_1CILi2EEENSA_ILi4EEENSA_ILi1EEEEEEEENS5_IJNSA_ILi64EEENSA_ILi256EEENSA_ILi128EEEEEENS_6half_tENS5_IJlSD_lEEESK_SL_NS4_8TiledMMAINS4_8MMA_AtomIJNS4_20SM100_MMA_F16BF16_SSISK_SK_fLi64ELi256ELNS4_4UMMA5MajorE0ELSQ_0ELNSP_7ScaleInE0ELSR_0EEEEEENS4_6LayoutINS5_IJSD_SD_SD_EEENS5_IJNSA_ILi0EEESW_SW_EEEEENS5_IJNS4_10UnderscoreESZ_SZ_EEEEENS4_23SM90_TMA_LOAD_MULTICASTENS4_14ComposedLayoutINS4_7SwizzleILi3ELi4ELi3EEENS4_18smem_ptr_flag_bitsILi16EEENSU_INS5_IJNSA_ILi8EEESG_EEENS5_IJSG_SD_EEEEEEEvNS4_8identityES12_S1C_vS1D_EENS_8epilogue10collective18CollectiveEpilogueINS1F_23Sm100TmaWarpSpecializedILi4ELi2ELi32ELb1ELb0EEEJSJ_NS5_IJNSU_ISG_SD_EES1K_EEESK_SL_SK_SL_NS1F_6fusion15FusionCallbacksIS1J_NS1M_17LinearCombinationISK_fSK_fLNS_15FloatRoundStyleE2EEESJ_S1L_JEEENS4_5SM1004TMEM4LOAD26SM100_TMEM_LOAD_16dp256b8xENS4_13SM90_TMA_LOADES1C_NS4_17SM75_U32x4_LDSM_NENS4_14SM90_TMA_STOREES1C_NS4_17SM90_U32x4_STSM_NENS4_39AutoVectorizingCopyWithAssumedAlignmentILi128EEEEEEvvEEEEvNT_6ParamsE) ;  /* 0xffffff5804a87950 */ /* 0x000fea0003c3ffff */
        .weak           $__internal_2_$__cuda_sm10x_tcgen05_guardrail_trap_unallocated_columns_being_dealloced
        .type           $__internal_2_$__cuda_sm10x_tcgen05_guardrail_trap_unallocated_columns_being_dealloced,@function
        .size           $__internal_2_$__cuda_sm10x_tcgen05_guardrail_trap_unallocated_columns_being_dealloced,(.L_x_181 - $__internal_2_$__cuda_sm10x_tcgen05_guardrail_trap_unallocated_columns_being_dealloced)
$__internal_2_$__cuda_sm10x_tcgen05_guardrail_trap_unallocated_columns_being_dealloced:
[----:B------:R-:W-:Y:S05]  /*a560*/  BPT.TRAP 0x1 ;  /* 0x000000040000795c */ /* 0x000fea0000300000 */
[----:B------:R-:W-:-:S04]  /*a570*/  HFMA2 R3, -RZ, RZ, 0, 0 ;  /* 0x00000000ff037431 */ /* 0x000fc800000001ff */
[----:B------:R-:W-:Y:S05]  /*a580*/  RET.REL.NODEC R2 `(_ZN7cutlass13device_kernelINS_4gemm6kernel13GemmUniversalIN4cute5tupleIJiiiiEEENS1_10collective13CollectiveMmaINS1_35MainloopSm100TmaUmmaWarpSpecializedILi2ELi2ELi4ENS5_IJNS4_1CILi2EEENSA_ILi4EEENSA_ILi1EEEEEEEENS5_IJNSA_ILi64EEENSA_ILi256EEENSA_ILi128EEEEEENS_6half_tENS5_IJlSD_lEEESK_SL_NS4_8TiledMMAINS4_8MMA_AtomIJNS4_20SM100_MMA_F16BF16_SSISK_SK_fLi64ELi256ELNS4_4UMMA5MajorE0ELSQ_0ELNSP_7ScaleInE0ELSR_0EEEEEENS4_6LayoutINS5_IJSD_SD_SD_EEENS5_IJNSA_ILi0EEESW_SW_EEEEENS5_IJNS4_10UnderscoreESZ_SZ_EEEEENS4_23SM90_TMA_LOAD_MULTICASTENS4_14ComposedLayoutINS4_7SwizzleILi3ELi4ELi3EEENS4_18smem_ptr_flag_bitsILi16EEENSU_INS5_IJNSA_ILi8EEESG_EEENS5_IJSG_SD_EEEEEEEvNS4_8identityES12_S1C_vS1D_EENS_8epilogue10collective18CollectiveEpilogueINS1F_23Sm100TmaWarpSpecializedILi4ELi2ELi32ELb1ELb0EEEJSJ_NS5_IJNSU_ISG_SD_EES1K_EEESK_SL_SK_SL_NS1F_6fusion15FusionCallbacksIS1J_NS1M_17LinearCombinationISK_fSK_fLNS_15FloatRoundStyleE2EEESJ_S1L_JEEENS4_5SM1004TMEM4LOAD26SM100_TMEM_LOAD_16dp256b8xENS4_13SM90_TMA_LOADES1C_NS4_17SM75_U32x4_LDSM_NENS4_14SM90_TMA_STOREES1C_NS4_17SM90_U32x4_STSM_NENS4_39AutoVectorizingCopyWithAssumedAlignmentILi128EEEEEEvvEEEEvNT_6ParamsE) ;  /* 0xffffff58029c7950 */ /* 0x000fea0003c3ffff */
.L_x_180:
[----:B------:R-:W-:-:S00]  /*a590*/  BRA `(.L_x_180) ;  /* 0xfffffffc00fc7947 */ /* 0x000fc0000383ffff */
[----:B------:R-:W-:-:S00]  /*a5a0*/  NOP ;  /* 0x0000000000007918 */ /* 0x000fc00000000000 */
        /* <DEDUP_REMOVED lines=13> */
.L_x_181:


//--------------------- .nv.global.init           --------------------------
	.section	.nv.global.init,"aw",@progbits
.nv.global.init:
	.type		$str$27,@object
	.size		$str$27,($str$28 - $str$27)
$str$27:
        /*0000*/ 	.byte	0x28, 0x61, 0x64, 0x64, 0x72, 0x65, 0x73, 0x73, 0x20, 0x26, 0x20, 0x6d, 0x61, 0x73, 0x6b, 0x29
        /*0010*/ 	.byte	0x20, 0x3d, 0x3d, 0x20, 0x30, 0x00
	.type		$str$28,@object
	.size		$str$28,($str$26 - $str$28)
$str$28:
        /*0016*/ 	.byte	0x2f, 0x74, 0x6d, 0x70, 0x2f, 0x63, 0x75, 0x74, 0x6c, 0x61, 0x73, 0x73, 0x5f, 0x73, 0x77, 0x65
        /*0026*/ 	.byte	0x65, 0x70, 0x5f, 0x73, 0x72, 0x63, 0x2f, 0x69, 0x6e, 0x63, 0x6c, 0x75, 0x64, 0x65, 0x2f, 0x63
        /*0036*/ 	.byte	0x75, 0x74, 0x65, 0x2f, 0x70, 0x6f, 0x69, 0x6e, 0x74, 0x65, 0x72, 0x5f, 0x66, 0x6c, 0x61, 0x67
        /*0046*/ 	.byte	0x67, 0x65, 0x64, 0x2e, 0x68, 0x70, 0x70, 0x00
	.type		$str$26,@object
	.size		$str$26,($str$25 - $str$26)
$str$26:
        /*004e*/ 	.byte	0x2f, 0x74, 0x6d, 0x70, 0x2f, 0x63, 0x75, 0x74, 0x6c, 0x61, 0x73, 0x73, 0x5f, 0x73, 0x77, 0x65
        /*005e*/ 	.byte	0x65, 0x70, 0x5f, 0x73, 0x72, 0x63, 0x2f, 0x69, 0x6e, 0x63, 0x6c, 0x75, 0x64, 0x65, 0x2f, 0x63
        /*006e*/ 	.byte	0x75, 0x74, 0x65, 0x2f, 0x61, 0x74, 0x6f, 0x6d, 0x2f, 0x63, 0x6f, 0x70, 0x79, 0x5f, 0x74, 0x72
        /*007e*/ 	.byte	0x61, 0x69, 0x74, 0x73, 0x5f, 0x73, 0x6d, 0x31, 0x30, 0x30, 0x2e, 0x68, 0x70, 0x70, 0x00
	.type		$str$25,@object
	.size		$str$25,(__unnamed_1 - $str$25)
$str$25:
        /*008d*/ 	.byte	0x28, 0x28, 0x75, 0x69, 0x6e, 0x74, 0x33, 0x32, 0x5f, 0x74, 0x28, 0x74, 0x68, 0x72, 0x65, 0x61
        /*009d*/ 	.byte	0x64, 0x49, 0x64, 0x78, 0x2e, 0x78, 0x29, 0x20, 0x2f, 0x20, 0x33, 0x32, 0x29, 0x20, 0x25, 0x20
        /*00ad*/ 	.byte	0x34, 0x29, 0x20, 0x3d, 0x3d, 0x20, 0x28, 0x28, 0x28, 0x74, 0x6d, 0x65, 0x6d, 0x5f, 0x61, 0x64
        /*00bd*/ 	.byte	0x64, 0x72, 0x20, 0x3e, 0x3e, 0x20, 0x31, 0x36, 0x29, 0x20, 0x2f, 0x20, 0x33, 0x32, 0x29, 0x20
        /*00cd*/ 	.byte	0x25, 0x20, 0x34, 0x29, 0x00
	.type		__unnamed_1,@object
	.size		__unnamed_1,(__unnamed_2 - __unnamed_1)
__unnamed_1:
        /*00d2*/ 	.byte	0x61, 0x75, 0x74, 0x6f, 0x20, 0x63, 0x75, 0x74, 0x65, 0x3a, 0x3a, 0x61, 0x73, 0x5f, 0x70, 0x6f
        /* <DEDUP_REMOVED lines=24> */
        /*0262*/ 	.byte	0x3e, 0x3e, 0x3e, 0x5d, 0x00
	.type		__unnamed_2,@object
	.size		__unnamed_2,(.L_2 - __unnamed_2)
__unnamed_2:
        /* <DEDUP_REMOVED lines=46> */
        /*0547*/ 	.byte	0x75, 0x74, 0x65, 0x3a, 0x3a, 0x43, 0x3c, 0x30, 0x3e, 0x3e, 0x3e, 0x3e, 0x5d, 0x00
.L_2:


//--------------------- .nv.shared._ZN7cutlass13device_kernelINS_4gemm6kernel13GemmUniversalIN4cute5tupleIJiiiiEEENS1_10collective13CollectiveMmaINS1_35MainloopSm100TmaUmmaWarpSpecializedILi2ELi2ELi4ENS5_IJNS4_1CILi2EEENSA_ILi4EEENSA_ILi1EEEEEEEENS5_IJNSA_ILi64EEENSA_ILi256EEENSA_ILi128EEEEEENS_6half_tENS5_IJlSD_lEEESK_SL_NS4_8TiledMMAINS4_8MMA_AtomIJNS4_20SM100_MMA_F16BF16_SSISK_SK_fLi64ELi256ELNS4_4UMMA5MajorE0ELSQ_0ELNSP_7ScaleInE0ELSR_0EEEEEENS4_6LayoutINS5_IJSD_SD_SD_EEENS5_IJNSA_ILi0EEESW_SW_EEEEENS5_IJNS4_10UnderscoreESZ_SZ_EEEEENS4_23SM90_TMA_LOAD_MULTICASTENS4_14ComposedLayoutINS4_7SwizzleILi3ELi4ELi3EEENS4_18smem_ptr_flag_bitsILi16EEENSU_INS5_IJNSA_ILi8EEESG_EEENS5_IJSG_SD_EEEEEEEvNS4_8identityES12_S1C_vS1D_EENS_8epilogue10collective18CollectiveEpilogueINS1F_23Sm100TmaWarpSpecializedILi4ELi2ELi32ELb1ELb0EEEJSJ_NS5_IJNSU_ISG_SD_EES1K_EEESK_SL_SK_SL_NS1F_6fusion15FusionCallbacksIS1J_NS1M_17LinearCombinationISK_fSK_fLNS_15FloatRoundStyleE2EEESJ_S1L_JEEENS4_5SM1004TMEM4LOAD26SM100_TMEM_LOAD_16dp256b8xENS4_13SM90_TMA_LOADES1C_NS4_17SM75_U32x4_LDSM_NENS4_14SM90_TMA_STOREES1C_NS4_17SM90_U32x4_STSM_NENS4_39AutoVectorizingCopyWithAssumedAlignmentILi128EEEEEEvvEEEEvNT_6ParamsE --------------------------
	.section	.nv.shared._ZN7cutlass13device_kernelINS_4gemm6kernel13GemmUniversalIN4cute5tupleIJiiiiEEENS1_10collective13CollectiveMmaINS1_35MainloopSm100TmaUmmaWarpSpecializedILi2ELi2ELi4ENS5_IJNS4_1CILi2EEENSA_ILi4EEENSA_ILi1EEEEEEEENS5_IJNSA_ILi64EEENSA_ILi256EEENSA_ILi128EEEEEENS_6half_tENS5_IJlSD_lEEESK_SL_NS4_8TiledMMAINS4_8MMA_AtomIJNS4_20SM100_MMA_F16BF16_SSISK_SK_fLi64ELi256ELNS4_4UMMA5MajorE0ELSQ_0ELNSP_7ScaleInE0ELSR_0EEEEEENS4_6LayoutINS5_IJSD_SD_SD_EEENS5_IJNSA_ILi0EEESW_SW_EEEEENS5_IJNS4_10UnderscoreESZ_SZ_EEEEENS4_23SM90_TMA_LOAD_MULTICASTENS4_14ComposedLayoutINS4_7SwizzleILi3ELi4ELi3EEENS4_18smem_ptr_flag_bitsILi16EEENSU_INS5_IJNSA_ILi8EEESG_EEENS5_IJSG_SD_EEEEEEEvNS4_8identityES12_S1C_vS1D_EENS_8epilogue10collective18CollectiveEpilogueINS1F_23Sm100TmaWarpSpecializedILi4ELi2ELi32ELb1ELb0EEEJSJ_NS5_IJNSU_ISG_SD_EES1K_EEESK_SL_SK_SL_NS1F_6fusion15FusionCallbacksIS1J_NS1M_17LinearCombinationISK_fSK_fLNS_15FloatRoundStyleE2EEESJ_S1L_JEEENS4_5SM1004TMEM4LOAD26SM100_TMEM_LOAD_16dp256b8xENS4_13SM90_TMA_LOADES1C_NS4_17SM75_U32x4_LDSM_NENS4_14SM90_TMA_STOREES1C_NS4_17SM90_U32x4_STSM_NENS4_39AutoVectorizingCopyWithAssumedAlignmentILi128EEEEEEvvEEEEvNT_6ParamsE,"aw",@nobits
	.sectionflags	@""
	.align	16
	.zero		1024


//--------------------- .nv.shared.reserved.0     --------------------------
	.section	.nv.shared.reserved.0,"aw",@nobits
	.weak		__nv_reservedSMEM_offset_0_alias
	.size		__nv_reservedSMEM_offset_0_alias, 0, 64
	.other		__nv_reservedSMEM_offset_0_alias,@"STO_CUDA_RESERVED_SHARED STV_DEFAULT"
__nv_reservedSMEM_offset_0_alias:
	.zero		0
.nv.shared.reserved.0:
	.zero		64
	.weak		__nv_reservedSMEM_tcgen05_partition
	.type		__nv_reservedSMEM_tcgen05_partition,@object
	.size		__nv_reservedSMEM_tcgen05_partition,(.L_0 - __nv_reservedSMEM_tcgen05_partition)
__nv_reservedSMEM_tcgen05_partition:
	.zero		32
.L_0:


//--------------------- .nv.global                --------------------------
	.section	.nv.global,"aw",@nobits
.nv.global:
	.type		_ZN40_INTERNAL_c056ab23_4_k_cu_e0233ad4_354904cute1_E,@object
	.size		_ZN40_INTERNAL_c056ab23_4_k_cu_e0233ad4_354904cute1_E,(_ZN40_INTERNAL_c056ab23_4_k_cu_e0233ad4_354904cuda3std3__45__cpo6cbeginE - _ZN40_INTERNAL_c056ab23_4_k_cu_e0233ad4_354904cute1_E)
_ZN40_INTERNAL_c056ab23_4_k_cu_e0233ad4_354904cute1_E:
	.zero		1
	.type		_ZN40_INTERNAL_c056ab23_4_k_cu_e0233ad4_354904cuda3std3__45__cpo6cbeginE,@object
	.size		_ZN40_INTERNAL_c056ab23_4_k_cu_e0233ad4_354904cuda3std3__45__cpo6cbeginE,(_ZN40_INTERNAL_c056ab23_4_k_cu_e0233ad4_354904cuda3std3__48in_placeE - _ZN40_INTERNAL_c056ab23_4_k_cu_e0233ad4_354904cuda3std3__45__cpo6cbeginE)
_ZN40_INTERNAL_c056ab23_4_k_cu_e0233ad4_354904cuda3std3__45__cpo6cbeginE:
	.zero		1
	.type		_ZN40_INTERNAL_c056ab23_4_k_cu_e0233ad4_354904cuda3std3__48in_placeE,@object
	.size		_ZN40_INTERNAL_c056ab23_4_k_cu_e0233ad4_354904cuda3std3__48in_placeE,(_ZN40_INTERNAL_c056ab23_4_k_cu_e0233ad4_354904cuda3std6ranges3__45__cpo9iter_moveE - _ZN40_INTERNAL_c056ab23_4_k_cu_e0233ad4_354904cuda3std3__48in_placeE)
_ZN40_INTERNAL_c056ab23_4_k_cu_e0233ad4_354904cuda3std3__48in_placeE:
	.zero		1
	.type		_ZN40_INTERNAL_c056ab23_4_k_cu_e0233ad4_354904cuda3std6ranges3__45__cpo9iter_moveE,@object
	.size		_ZN40_INTERNAL_c056ab23_4_k_cu_e0233ad4_354904cuda3std6ranges3__45__cpo9iter_moveE,(_ZN40_INTERNAL_c056ab23_4_k_cu_e0233ad4_354904cuda3std3__45__cpo5beginE - _ZN40_INTERNAL_c056ab23_4_k_cu_e0233ad4_354904cuda3std6ranges3__45__cpo9iter_moveE)
_ZN40_INTERNAL_c056ab23_4_k_cu_e0233ad4_354904cuda3std6ranges3__45__cpo9iter_moveE:
	.zero		1
	.type		_ZN40_INTERNAL_c056ab23_4_k_cu_e0233ad4_354904cuda3std3__45__cpo5beginE,@object
	.size		_ZN40_INTERNAL_c056ab23_4_k_cu_e0233ad4_354904cuda3std3__45__cpo5beginE,(_ZN40_INTERNAL_c056ab23_4_k_cu_e0233ad4_354904cuda3std3__442_GLOBAL__N__c056ab23_4_k_cu_e0233ad4_354906ignoreE - _ZN40_INTERNAL_c056ab23_4_k_cu_e0233ad4_354904cuda3std3__45__cpo5beginE)
_ZN40_INTERNAL_c056ab23_4_k_cu_e0233ad4_354904cuda3std3__45__cpo5beginE:
	.zero		1
	.type		_ZN40_INTERNAL_c056ab23_4_k_cu_e0233ad4_354904cuda3std3__442_GLOBAL__N__c056ab23_4_k_cu_e0233ad4_354906ignoreE,@object
	.size		_ZN40_INTERNAL_c056ab23_4_k_cu_e0233ad4_354904cuda3std3__442_GLOBAL__N__c056ab23_4_k_cu_e0233ad4_354906ignoreE,(_ZN40_INTERNAL_c056ab23_4_k_cu_e0233ad4_354904cute7productE - _ZN40_INTERNAL_c056ab23_4_k_cu_e0233ad4_354904cuda3std3__442_GLOBAL__N__c056ab23_4_k_cu_e0233ad4_354906ignoreE)
_ZN40_INTERNAL_c056ab23_4_k_cu_e0233ad4_354904cuda3std3__442_GLOBAL__N__c056ab23_4_k_cu_e0233ad4_354906ignoreE:
	.zero		1
	.type		_ZN40_INTERNAL_c056ab23_4_k_cu_e0233ad4_354904cute7productE,@object
	.size		_ZN40_INTERNAL_c056ab23_4_k_cu_e0233ad4_354904cute7productE,(_ZN40_INTERNAL_c056ab23_4_k_cu_e0233ad4_354904cuda3std3__45__cpo3endE - _ZN40_INTERNAL_c056ab23_4_k_cu_e0233ad4_354904cute7productE)
_ZN40_INTERNAL_c056ab23_4_k_cu_e0233ad4_354904cute7productE:
	.zero		1
	.type		_ZN40_INTERNAL_c056ab23_4_k_cu_e0233ad4_354904cuda3std3__45__cpo3endE,@object
	.size		_ZN40_INTERNAL_c056ab23_4_k_cu_e0233ad4_354904cuda3std3__45__cpo3endE,(_ZN40_INTERNAL_c056ab23_4_k_cu_e0233ad4_354904cuda3std3__419piecewise_constructE - _ZN40_INTERNAL_c056ab23_4_k_cu_e0233ad4_354904cuda3std3__45__cpo3endE)
_ZN40_INTERNAL_c056ab23_4_k_cu_e0233ad4_354904cuda3std3__45__cpo3endE:
	.zero		1
	.type		_ZN40_INTERNAL_c056ab23_4_k_cu_e0233ad4_354904cuda3std3__419piecewise_constructE,@object
	.size		_ZN40_INTERNAL_c056ab23_4_k_cu_e0233ad4_354904cuda3std3__419piecewise_constructE,(_ZN40_INTERNAL_c056ab23_4_k_cu_e0233ad4_354904cuda3std3__45__cpo4cendE - _ZN40_INTERNAL_c056ab23_4_k_cu_e0233ad4_354904cuda3std3__419piecewise_constructE)
_ZN40_INTERNAL_c056ab23_4_k_cu_e0233ad4_354904cuda3std3__419piecewise_constructE:
	.zero		1
	.type		_ZN40_INTERNAL_c056ab23_4_k_cu_e0233ad4_354904cuda3std3__45__cpo4cendE,@object
	.size		_ZN40_INTERNAL_c056ab23_4_k_cu_e0233ad4_354904cuda3std3__45__cpo4cendE,(_ZN40_INTERNAL_c056ab23_4_k_cu_e0233ad4_354904cuda3std6ranges3__45__cpo4swapE - _ZN40_INTERNAL_c056ab23_4_k_cu_e0233ad4_354904cuda3std3__45__cpo4cendE)
_ZN40_INTERNAL_c056ab23_4_k_cu_e0233ad4_354904cuda3std3__45__cpo4cendE:
	.zero		1
	.type		_ZN40_INTERNAL_c056ab23_4_k_cu_e0233ad4_354904cuda3std6ranges3__45__cpo4swapE,@object
	.size		_ZN40_INTERNAL_c056ab23_4_k_cu_e0233ad4_354904cuda3std6ranges3__45__cpo4swapE,(.L_10 - _ZN40_INTERNAL_c056ab23_4_k_cu_e0233ad4_354904cuda3std6ranges3__45__cpo4swapE)
_ZN40_INTERNAL_c056ab23_4_k_cu_e0233ad4_354904cuda3std6ranges3__45__cpo4swapE:
	.zero		1
.L_10:


//--------------------- .nv.constant0._ZN7cutlass13device_kernelINS_4gemm6kernel13GemmUniversalIN4cute5tupleIJiiiiEEENS1_10collective13CollectiveMmaINS1_35MainloopSm100TmaUmmaWarpSpecializedILi2ELi2ELi4ENS5_IJNS4_1CILi2EEENSA_ILi4EEENSA_ILi1EEEEEEEENS5_IJNSA_ILi64EEENSA_ILi256EEENSA_ILi128EEEEEENS_6half_tENS5_IJlSD_lEEESK_SL_NS4_8TiledMMAINS4_8MMA_AtomIJNS4_20SM100_MMA_F16BF16_SSISK_SK_fLi64ELi256ELNS4_4UMMA5MajorE0ELSQ_0ELNSP_7ScaleInE0ELSR_0EEEEEENS4_6LayoutINS5_IJSD_SD_SD_EEENS5_IJNSA_ILi0EEESW_SW_EEEEENS5_IJNS4_10UnderscoreESZ_SZ_EEEEENS4_23SM90_TMA_LOAD_MULTICASTENS4_14ComposedLayoutINS4_7SwizzleILi3ELi4ELi3EEENS4_18smem_ptr_flag_bitsILi16EEENSU_INS5_IJNSA_ILi8EEESG_EEENS5_IJSG_SD_EEEEEEEvNS4_8identityES12_S1C_vS1D_EENS_8epilogue10collective18CollectiveEpilogueINS1F_23Sm100TmaWarpSpecializedILi4ELi2ELi32ELb1ELb0EEEJSJ_NS5_IJNSU_ISG_SD_EES1K_EEESK_SL_SK_SL_NS1F_6fusion15FusionCallbacksIS1J_NS1M_17LinearCombinationISK_fSK_fLNS_15FloatRoundStyleE2EEESJ_S1L_JEEENS4_5SM1004TMEM4LOAD26SM100_TMEM_LOAD_16dp256b8xENS4_13SM90_TMA_LOADES1C_NS4_17SM75_U32x4_LDSM_NENS4_14SM90_TMA_STOREES1C_NS4_17SM90_U32x4_STSM_NENS4_39AutoVectorizingCopyWithAssumedAlignmentILi128EEEEEEvvEEEEvNT_6ParamsE --------------------------
	.section	.nv.constant0._ZN7cutlass13device_kernelINS_4gemm6kernel13GemmUniversalIN4cute5tupleIJiiiiEEENS1_10collective13CollectiveMmaINS1_35MainloopSm100TmaUmmaWarpSpecializedILi2ELi2ELi4ENS5_IJNS4_1CILi2EEENSA_ILi4EEENSA_ILi1EEEEEEEENS5_IJNSA_ILi64EEENSA_ILi256EEENSA_ILi128EEEEEENS_6half_tENS5_IJlSD_lEEESK_SL_NS4_8TiledMMAINS4_8MMA_AtomIJNS4_20SM100_MMA_F16BF16_SSISK_SK_fLi64ELi256ELNS4_4UMMA5MajorE0ELSQ_0ELNSP_7ScaleInE0ELSR_0EEEEEENS4_6LayoutINS5_IJSD_SD_SD_EEENS5_IJNSA_ILi0EEESW_SW_EEEEENS5_IJNS4_10UnderscoreESZ_SZ_EEEEENS4_23SM90_TMA_LOAD_MULTICASTENS4_14ComposedLayoutINS4_7SwizzleILi3ELi4ELi3EEENS4_18smem_ptr_flag_bitsILi16EEENSU_INS5_IJNSA_ILi8EEESG_EEENS5_IJSG_SD_EEEEEEEvNS4_8identityES12_S1C_vS1D_EENS_8epilogue10collective18CollectiveEpilogueINS1F_23Sm100TmaWarpSpecializedILi4ELi2ELi32ELb1ELb0EEEJSJ_NS5_IJNSU_ISG_SD_EES1K_EEESK_SL_SK_SL_NS1F_6fusion15FusionCallbacksIS1J_NS1M_17LinearCombinationISK_fSK_fLNS_15FloatRoundStyleE2EEESJ_S1L_JEEENS4_5SM1004TMEM4LOAD26SM100_TMEM_LOAD_16dp256b8xENS4_13SM90_TMA_LOADES1C_NS4_17SM75_U32x4_LDSM_NENS4_14SM90_TMA_STOREES1C_NS4_17SM90_U32x4_STSM_NENS4_39AutoVectorizingCopyWithAssumedAlignmentILi128EEEEEEvvEEEEvNT_6ParamsE,"a",@progbits
	.sectionflags	@""
	.align	4
.nv.constant0._ZN7cutlass13device_kernelINS_4gemm6kernel13GemmUniversalIN4cute5tupleIJiiiiEEENS1_10collective13CollectiveMmaINS1_35MainloopSm100TmaUmmaWarpSpecializedILi2ELi2ELi4ENS5_IJNS4_1CILi2EEENSA_ILi4EEENSA_ILi1EEEEEEEENS5_IJNSA_ILi64EEENSA_ILi256EEENSA_ILi128EEEEEENS_6half_tENS5_IJlSD_lEEESK_SL_NS4_8TiledMMAINS4_8MMA_AtomIJNS4_20SM100_MMA_F16BF16_SSISK_SK_fLi64ELi256ELNS4_4UMMA5MajorE0ELSQ_0ELNSP_7ScaleInE0ELSR_0EEEEEENS4_6LayoutINS5_IJSD_SD_SD_EEENS5_IJNSA_ILi0EEESW_SW_EEEEENS5_IJNS4_10UnderscoreESZ_SZ_EEEEENS4_23SM90_TMA_LOAD_MULTICASTENS4_14ComposedLayoutINS4_7SwizzleILi3ELi4ELi3EEENS4_18smem_ptr_flag_bitsILi16EEENSU_INS5_IJNSA_ILi8EEESG_EEENS5_IJSG_SD_EEEEEEEvNS4_8identityES12_S1C_vS1D_EENS_8epilogue10collective18CollectiveEpilogueINS1F_23Sm100TmaWarpSpecializedILi4ELi2ELi32ELb1ELb0EEEJSJ_NS5_IJNSU_ISG_SD_EES1K_EEESK_SL_SK_SL_NS1F_6fusion15FusionCallbacksIS1J_NS1M_17LinearCombinationISK_fSK_fLNS_15FloatRoundStyleE2EEESJ_S1L_JEEENS4_5SM1004TMEM4LOAD26SM100_TMEM_LOAD_16dp256b8xENS4_13SM90_TMA_LOADES1C_NS4_17SM75_U32x4_LDSM_NENS4_14SM90_TMA_STOREES1C_NS4_17SM90_U32x4_STSM_NENS4_39AutoVectorizingCopyWithAssumedAlignmentILi128EEEEEEvvEEEEvNT_6ParamsE:
	.zero		2944


//--------------------- SYMBOLS --------------------------

	.type		.nv.reservedSmem.offset0,@object
	.size		.nv.reservedSmem.offset0,0x4
	.type		.nv.reservedSmem.cap,@object
	.size		.nv.reservedSmem.cap,0x4
	.type		__assertfail,@function
